	.target	sm_90a

	.elftype	@"ET_EXEC"


//--------------------- .note.nv.tkinfo           --------------------------
	.section	.note.nv.tkinfo,"",@"SHT_NOTE"
	.sectionflags	@"SHF_NOTE_NV_TKINFO"
	.tkinfo
        /*0018*/ 	.word	0x00000002
        /*0030*/ 	.string	""
        /*0030*/ 	.string	"ptxas"
        /*0030*/ 	.string	"Cuda compilation tools, release 13.0, V13.0.88"
        /*0030*/ 	.string	"Build cuda_13.0.r13.0/compiler.36424714_0"
        /*0030*/ 	.string	"-arch sm_90a -m 64 "



//--------------------- .note.nv.cuinfo           --------------------------
	.section	.note.nv.cuinfo,"",@"SHT_NOTE"
	.sectionflags	@"SHF_NOTE_NV_CUINFO"
        /*0018*/ 	.short	0x0002
        /*001a*/ 	.short	0x005a
        /*001c*/ 	.short	0x0082
	.zero		2


//--------------------- .nv.info                  --------------------------
	.section	.nv.info,"",@"SHT_CUDA_INFO"
	.align	4


	//----- nvinfo : EIATTR_REGCOUNT
	.align		4
        /*0000*/ 	.byte	0x04, 0x2f
        /*0002*/ 	.short	(.L_15 - .L_14)
	.align		4
.L_14:
        /*0004*/ 	.word	index@(_ZN7cutlass13device_kernelINS_4gemm6kernel13GemmUniversalIN4cute5tupleIJiiiiEEENS1_10collective13CollectiveMmaINS1_34MainloopSm90TmaGmmaWarpSpecializedILi4ENS5_IJNS4_1CILi2EEENSA_ILi1EEESC_EEENS1_35KernelTmaWarpSpecializedCooperativeEEENS5_IJNSA_ILi256EEENSA_ILi160EEENSA_ILi128EEEEEEaNS5_IJlSC_lEEEaSK_NS4_8TiledMMAINS4_8MMA_AtomIJNS4_4SM904GMMA26MMA_64x32x32_S32S8S8_SS_TNEEEENS4_6LayoutISD_NS5_IJSC_NSA_ILi0EEESS_EEEEENS5_IJNS4_10UnderscoreESV_SV_EEEEENS4_13SM90_TMA_LOADENS4_14ComposedLayoutINS4_7SwizzleILi3ELi4ELi3EEENS4_18smem_ptr_flag_bitsILi8EEENSR_INS5_IJNSA_ILi8EEESI_EEENS5_IJSI_SC_EEEEEEEvNS4_8identityENS4_23SM90_TMA_LOAD_MULTICASTES18_vS19_EENS_8epilogue10collective6detail29Sm90TmaWarpSpecializedAdapterINS1D_15DefaultEpilogueIaSK_SK_NS1C_6thread17LinearCombinationIaLi1EiiLNS1H_9ScaleType4KindE0ELNS_15FloatRoundStyleE2EaEENS1_15EpilogueDefaultEEEEEvvEEEEvNT_6ParamsE)
        /*0008*/ 	.word	0x000000a8


	//----- nvinfo : EIATTR_FRAME_SIZE
	.align		4
.L_15:
        /*000c*/ 	.byte	0x04, 0x11
        /*000e*/ 	.short	(.L_17 - .L_16)
	.align		4
.L_16:
        /*0010*/ 	.word	index@(_ZN7cutlass13device_kernelINS_4gemm6kernel13GemmUniversalIN4cute5tupleIJiiiiEEENS1_10collective13CollectiveMmaINS1_34MainloopSm90TmaGmmaWarpSpecializedILi4ENS5_IJNS4_1CILi2EEENSA_ILi1EEESC_EEENS1_35KernelTmaWarpSpecializedCooperativeEEENS5_IJNSA_ILi256EEENSA_ILi160EEENSA_ILi128EEEEEEaNS5_IJlSC_lEEEaSK_NS4_8TiledMMAINS4_8MMA_AtomIJNS4_4SM904GMMA26MMA_64x32x32_S32S8S8_SS_TNEEEENS4_6LayoutISD_NS5_IJSC_NSA_ILi0EEESS_EEEEENS5_IJNS4_10UnderscoreESV_SV_EEEEENS4_13SM90_TMA_LOADENS4_14ComposedLayoutINS4_7SwizzleILi3ELi4ELi3EEENS4_18smem_ptr_flag_bitsILi8EEENSR_INS5_IJNSA_ILi8EEESI_EEENS5_IJSI_SC_EEEEEEEvNS4_8identityENS4_23SM90_TMA_LOAD_MULTICASTES18_vS19_EENS_8epilogue10collective6detail29Sm90TmaWarpSpecializedAdapterINS1D_15DefaultEpilogueIaSK_SK_NS1C_6thread17LinearCombinationIaLi1EiiLNS1H_9ScaleType4KindE0ELNS_15FloatRoundStyleE2EaEENS1_15EpilogueDefaultEEEEEvvEEEEvNT_6ParamsE)
        /*0014*/ 	.word	0x00000000


	//----- nvinfo : EIATTR_MIN_STACK_SIZE
	.align		4
.L_17:
        /*0018*/ 	.byte	0x04, 0x12
        /*001a*/ 	.short	(.L_19 - .L_18)
	.align		4
.L_18:
        /*001c*/ 	.word	index@(_ZN7cutlass13device_kernelINS_4gemm6kernel13GemmUniversalIN4cute5tupleIJiiiiEEENS1_10collective13CollectiveMmaINS1_34MainloopSm90TmaGmmaWarpSpecializedILi4ENS5_IJNS4_1CILi2EEENSA_ILi1EEESC_EEENS1_35KernelTmaWarpSpecializedCooperativeEEENS5_IJNSA_ILi256EEENSA_ILi160EEENSA_ILi128EEEEEEaNS5_IJlSC_lEEEaSK_NS4_8TiledMMAINS4_8MMA_AtomIJNS4_4SM904GMMA26MMA_64x32x32_S32S8S8_SS_TNEEEENS4_6LayoutISD_NS5_IJSC_NSA_ILi0EEESS_EEEEENS5_IJNS4_10UnderscoreESV_SV_EEEEENS4_13SM90_TMA_LOADENS4_14ComposedLayoutINS4_7SwizzleILi3ELi4ELi3EEENS4_18smem_ptr_flag_bitsILi8EEENSR_INS5_IJNSA_ILi8EEESI_EEENS5_IJSI_SC_EEEEEEEvNS4_8identityENS4_23SM90_TMA_LOAD_MULTICASTES18_vS19_EENS_8epilogue10collective6detail29Sm90TmaWarpSpecializedAdapterINS1D_15DefaultEpilogueIaSK_SK_NS1C_6thread17LinearCombinationIaLi1EiiLNS1H_9ScaleType4KindE0ELNS_15FloatRoundStyleE2EaEENS1_15EpilogueDefaultEEEEEvvEEEEvNT_6ParamsE)
        /*0020*/ 	.word	0x00000000
.L_19:


//--------------------- .nv.compat                --------------------------
	.section	.nv.compat,"",@"SHT_CUDA_COMPAT_INFO"
	.align	4
        /*0000*/ 	.byte	0x02, 0x09, 0x01, 0x00, 0x02, 0x02, 0x04, 0x00, 0x02, 0x05, 0x05, 0x00, 0x03, 0x07, 0x01, 0x01
        /*0010*/ 	.byte	0x02, 0x03, 0x01, 0x00, 0x02, 0x06, 0x01, 0x00, 0x04, 0x0b, 0x08, 0x00, 0x00, 0x00, 0x00, 0x00
        /*0020*/ 	.byte	0x00, 0x00, 0x00, 0x00


//--------------------- .nv.info._ZN7cutlass13device_kernelINS_4gemm6kernel13GemmUniversalIN4cute5tupleIJiiiiEEENS1_10collective13CollectiveMmaINS1_34MainloopSm90TmaGmmaWarpSpecializedILi4ENS5_IJNS4_1CILi2EEENSA_ILi1EEESC_EEENS1_35KernelTmaWarpSpecializedCooperativeEEENS5_IJNSA_ILi256EEENSA_ILi160EEENSA_ILi128EEEEEEaNS5_IJlSC_lEEEaSK_NS4_8TiledMMAINS4_8MMA_AtomIJNS4_4SM904GMMA26MMA_64x32x32_S32S8S8_SS_TNEEEENS4_6LayoutISD_NS5_IJSC_NSA_ILi0EEESS_EEEEENS5_IJNS4_10UnderscoreESV_SV_EEEEENS4_13SM90_TMA_LOADENS4_14ComposedLayoutINS4_7SwizzleILi3ELi4ELi3EEENS4_18smem_ptr_flag_bitsILi8EEENSR_INS5_IJNSA_ILi8EEESI_EEENS5_IJSI_SC_EEEEEEEvNS4_8identityENS4_23SM90_TMA_LOAD_MULTICASTES18_vS19_EENS_8epilogue10collective6detail29Sm90TmaWarpSpecializedAdapterINS1D_15DefaultEpilogueIaSK_SK_NS1C_6thread17LinearCombinationIaLi1EiiLNS1H_9ScaleType4KindE0ELNS_15FloatRoundStyleE2EaEENS1_15EpilogueDefaultEEEEEvvEEEEvNT_6ParamsE --------------------------
	.section	.nv.info._ZN7cutlass13device_kernelINS_4gemm6kernel13GemmUniversalIN4cute5tupleIJiiiiEEENS1_10collective13CollectiveMmaINS1_34MainloopSm90TmaGmmaWarpSpecializedILi4ENS5_IJNS4_1CILi2EEENSA_ILi1EEESC_EEENS1_35KernelTmaWarpSpecializedCooperativeEEENS5_IJNSA_ILi256EEENSA_ILi160EEENSA_ILi128EEEEEEaNS5_IJlSC_lEEEaSK_NS4_8TiledMMAINS4_8MMA_AtomIJNS4_4SM904GMMA26MMA_64x32x32_S32S8S8_SS_TNEEEENS4_6LayoutISD_NS5_IJSC_NSA_ILi0EEESS_EEEEENS5_IJNS4_10UnderscoreESV_SV_EEEEENS4_13SM90_TMA_LOADENS4_14ComposedLayoutINS4_7SwizzleILi3ELi4ELi3EEENS4_18smem_ptr_flag_bitsILi8EEENSR_INS5_IJNSA_ILi8EEESI_EEENS5_IJSI_SC_EEEEEEEvNS4_8identityENS4_23SM90_TMA_LOAD_MULTICASTES18_vS19_EENS_8epilogue10collective6detail29Sm90TmaWarpSpecializedAdapterINS1D_15DefaultEpilogueIaSK_SK_NS1C_6thread17LinearCombinationIaLi1EiiLNS1H_9ScaleType4KindE0ELNS_15FloatRoundStyleE2EaEENS1_15EpilogueDefaultEEEEEvvEEEEvNT_6ParamsE,"",@"SHT_CUDA_INFO"
	.sectionflags	@""
	.align	4


	//----- nvinfo : EIATTR_CUDA_API_VERSION
	.align		4
        /*0000*/ 	.byte	0x04, 0x37
        /*0002*/ 	.short	(.L_21 - .L_20)
.L_20:
        /*0004*/ 	.word	0x00000082


	//----- nvinfo : EIATTR_KPARAM_INFO
	.align		4
.L_21:
        /*0008*/ 	.byte	0x04, 0x17
        /*000a*/ 	.short	(.L_23 - .L_22)
.L_22:
        /*000c*/ 	.word	0x00000000
        /*0010*/ 	.short	0x0000
        /*0012*/ 	.short	0x0070
        /*0014*/ 	.byte	0x00, 0xf0, 0x01, 0x10


	//----- nvinfo : EIATTR_SPARSE_MMA_MASK
	.align		4
.L_23:
        /*0018*/ 	.byte	0x03, 0x50
        /*001a*/ 	.short	0x0000


	//----- nvinfo : EIATTR_MAXREG_COUNT
	.align		4
        /*001c*/ 	.byte	0x03, 0x1b
        /*001e*/ 	.short	0x00a8


	//----- nvinfo : EIATTR_NUM_BARRIERS
	.align		4
        /*0020*/ 	.byte	0x02, 0x4c
        /*0022*/ 	.byte	0x01
	.zero		1


	//----- nvinfo : EIATTR_EXTERNS
	.align		4
        /*0024*/ 	.byte	0x04, 0x0f
        /*0026*/ 	.short	(.L_25 - .L_24)


	//   ....[0]....
	.align		4
.L_24:
        /*0028*/ 	.word	index@(__assertfail)


	//----- nvinfo : EIATTR_MERCURY_ISA_VERSION
	.align		4
.L_25:
        /*002c*/ 	.byte	0x03, 0x5f
        /*002e*/ 	.short	0x0101


	//----- nvinfo : EIATTR_INT_WARP_WIDE_INSTR_OFFSETS
	.align		4
        /*0030*/ 	.byte	0x04, 0x31
        /*0032*/ 	.short	(.L_27 - .L_26)


	//   ....[0]....
.L_26:
        /*0034*/ 	.word	0x00000550


	//   ....[1]....
        /*0038*/ 	.word	0x00000570


	//   ....[2]....
        /*003c*/ 	.word	0x00000700


	//   ....[3]....
        /*0040*/ 	.word	0x000039b0


	//----- nvinfo : EIATTR_COOP_GROUP_MASK_REGIDS
	.align		4
.L_27:
        /*0044*/ 	.byte	0x04, 0x29
        /*0046*/ 	.short	(.L_29 - .L_28)


	//   ....[0]....
.L_28:
        /*0048*/ 	.word	0xffffffff


	//   ....[1]....
        /*004c*/ 	.word	0xffffffff


	//   ....[2]....
        /*0050*/ 	.word	0xffffffff


	//   ....[3]....
        /*0054*/ 	.word	0xffffffff


	//   ....[4]....
        /*0058*/ 	.word	0xffffffff


	//   ....[5]....
        /*005c*/ 	.word	0xffffffff


	//----- nvinfo : EIATTR_COOP_GROUP_INSTR_OFFSETS
	.align		4
.L_29:
        /*0060*/ 	.byte	0x04, 0x28
        /*0062*/ 	.short	(.L_31 - .L_30)


	//   ....[0]....
.L_30:
        /*0064*/ 	.word	0x00000060


	//   ....[1]....
        /*0068*/ 	.word	0x00000070


	//   ....[2]....
        /*006c*/ 	.word	0x00000190


	//   ....[3]....
        /*0070*/ 	.word	0x000003c0


	//   ....[4]....
        /*0074*/ 	.word	0x00000830


	//   ....[5]....
        /*0078*/ 	.word	0x000013b0


	//----- nvinfo : EIATTR_REG_RECONFIG
	.align		4
.L_31:
        /*007c*/ 	.byte	0x01, 0x54
	.zero		2


	//----- nvinfo : EIATTR_SYSCALL_OFFSETS
	.align		4
        /*0080*/ 	.byte	0x04, 0x46
        /*0082*/ 	.short	(.L_33 - .L_32)


	//   ....[0]....
.L_32:
        /*0084*/ 	.word	0x00001580


	//----- nvinfo : EIATTR_MBARRIER_INSTR_OFFSETS
	.align		4
.L_33:
        /*0088*/ 	.byte	0x04, 0x39
        /*008a*/ 	.short	(.L_35 - .L_34)


	//   ....[0]....
.L_34:
        /*008c*/ 	.word	0x00000310
        /*0090*/ 	.word	0x000000ff
        /*0094*/ 	.word	0x00000000
        /*0098*/ 	.short	0x0100
        /*009a*/ 	.byte	0x08
	.zero		1


	//   ....[1]....
        /*009c*/ 	.word	0x00000320
        /*00a0*/ 	.word	0x000000ff
        /*00a4*/ 	.word	0x00000020
        /*00a8*/ 	.short	0x0100
        /*00aa*/ 	.byte	0x08
	.zero		1


	//   ....[2]....
        /*00ac*/ 	.word	0x00000330
        /*00b0*/ 	.word	0x000000ff
        /*00b4*/ 	.word	0x00000008
        /*00b8*/ 	.short	0x0100
        /*00ba*/ 	.byte	0x08
	.zero		1


	//   ....[3]....
        /*00bc*/ 	.word	0x00000340
        /*00c0*/ 	.word	0x000000ff
        /*00c4*/ 	.word	0x00000028
        /*00c8*/ 	.short	0x0100
        /*00ca*/ 	.byte	0x08
	.zero		1


	//   ....[4]....
        /*00cc*/ 	.word	0x00000350
        /*00d0*/ 	.word	0x000000ff
        /*00d4*/ 	.word	0x00000010
        /*00d8*/ 	.short	0x0100
        /*00da*/ 	.byte	0x08
	.zero		1


	//   ....[5]....
        /*00dc*/ 	.word	0x00000360
        /*00e0*/ 	.word	0x000000ff
        /*00e4*/ 	.word	0x00000030
        /*00e8*/ 	.short	0x0100
        /*00ea*/ 	.byte	0x08
	.zero		1


	//   ....[6]....
        /*00ec*/ 	.word	0x00000370
        /*00f0*/ 	.word	0x000000ff
        /*00f4*/ 	.word	0x00000018
        /*00f8*/ 	.short	0x0100
        /*00fa*/ 	.byte	0x08
	.zero		1


	//   ....[7]....
        /*00fc*/ 	.word	0x00000380
        /*0100*/ 	.word	0x000000ff
        /*0104*/ 	.word	0x00000038
        /*0108*/ 	.short	0x0100
        /*010a*/ 	.byte	0x08
	.zero		1


	//   ....[8]....
        /*010c*/ 	.word	0x00000740
        /*0110*/ 	.word	0x000000ff
        /*0114*/ 	.word	0x00000050
        /*0118*/ 	.short	0x0100
        /*011a*/ 	.byte	0x06
	.zero		1


	//   ....[9]....
        /*011c*/ 	.word	0x000007a0
        /*0120*/ 	.word	0x000000ff
        /*0124*/ 	.word	0x00000058
        /*0128*/ 	.short	0x0100
        /*012a*/ 	.byte	0x06
	.zero		1


	//   ....[10]....
        /*012c*/ 	.word	0x00001660
        /*0130*/ 	.word	0x00000003
        /*0134*/ 	.word	0x00000000
        /*0138*/ 	.short	0x010a
        /*013a*/ 	.byte	0x3f
	.zero		1


	//   ....[11]....
        /*013c*/ 	.word	0x000016a0
        /*0140*/ 	.word	0x00000003
        /*0144*/ 	.word	0x00000000
        /*0148*/ 	.short	0x010a
        /*014a*/ 	.byte	0x3f
	.zero		1


	//   ....[12]....
        /*014c*/ 	.word	0x000027f0
        /*0150*/ 	.word	0x00000003
        /*0154*/ 	.word	0x00000000
        /*0158*/ 	.short	0x010a
        /*015a*/ 	.byte	0x3f
	.zero		1


	//   ....[13]....
        /*015c*/ 	.word	0x00002830
        /*0160*/ 	.word	0x00000003
        /*0164*/ 	.word	0x00000000
        /*0168*/ 	.short	0x010a
        /*016a*/ 	.byte	0x3f
	.zero		1


	//   ....[14]....
        /*016c*/ 	.word	0x00003830
        /*0170*/ 	.word	0x00000000
        /*0174*/ 	.word	0x00000000
        /*0178*/ 	.short	0x0101
        /*017a*/ 	.byte	0x3f
	.zero		1


	//   ....[15]....
        /*017c*/ 	.word	0x00003a40
        /*0180*/ 	.word	0x00000000
        /*0184*/ 	.word	0x00000000
        /*0188*/ 	.short	0x0101
        /*018a*/ 	.byte	0x3f
	.zero		1


	//   ....[16]....
        /*018c*/ 	.word	0x0000ca20
        /*0190*/ 	.word	0x0000000f
        /*0194*/ 	.word	0x00000020
        /*0198*/ 	.short	0x010a
        /*019a*/ 	.byte	0x3f
	.zero		1


	//   ....[17]....
        /*019c*/ 	.word	0x0000ce00
        /*01a0*/ 	.word	0x00000004
        /*01a4*/ 	.word	0x00000058
        /*01a8*/ 	.short	0x0101
        /*01aa*/ 	.byte	0x3f
	.zero		1


	//   ....[18]....
        /*01ac*/ 	.word	0x0000d560
        /*01b0*/ 	.word	0x00000005
        /*01b4*/ 	.word	0x00000000
        /*01b8*/ 	.short	0x010a
        /*01ba*/ 	.byte	0x3f
	.zero		1


	//   ....[19]....
        /*01bc*/ 	.word	0x0000d5e0
        /*01c0*/ 	.word	0x00000007
        /*01c4*/ 	.word	0x00000000
        /*01c8*/ 	.short	0x010a
        /*01ca*/ 	.byte	0x3f
	.zero		1


	//   ....[20]....
        /*01cc*/ 	.word	0x0000d670
        /*01d0*/ 	.word	0x00000006
        /*01d4*/ 	.word	0x00000000
        /*01d8*/ 	.short	0x010a
        /*01da*/ 	.byte	0x3f
	.zero		1


	//   ....[21]....
        /*01dc*/ 	.word	0x0000d700
        /*01e0*/ 	.word	0x00000003
        /*01e4*/ 	.word	0x00000000
        /*01e8*/ 	.short	0x010a
        /*01ea*/ 	.byte	0x3f
	.zero		1


	//   ....[22]....
        /*01ec*/ 	.word	0x0000d760
        /*01f0*/ 	.word	0x00000003
        /*01f4*/ 	.word	0x00000000
        /*01f8*/ 	.short	0x010a
        /*01fa*/ 	.byte	0x3f
	.zero		1


	//   ....[23]....
        /*01fc*/ 	.word	0x0000d7b0
        /*0200*/ 	.word	0x00000003
        /*0204*/ 	.word	0x00000000
        /*0208*/ 	.short	0x010a
        /*020a*/ 	.byte	0x3f
	.zero		1


	//   ....[24]....
        /*020c*/ 	.word	0x0000d880
        /*0210*/ 	.word	0x0000000f
        /*0214*/ 	.word	0x00000020
        /*0218*/ 	.short	0x010a
        /*021a*/ 	.byte	0x3f
	.zero		1


	//   ....[25]....
        /*021c*/ 	.word	0x0000d950
        /*0220*/ 	.word	0x00000005
        /*0224*/ 	.word	0x00000000
        /*0228*/ 	.short	0x010a
        /*022a*/ 	.byte	0x3f
	.zero		1


	//   ....[26]....
        /*022c*/ 	.word	0x0000d9a0
        /*0230*/ 	.word	0x00000007
        /*0234*/ 	.word	0x00000000
        /*0238*/ 	.short	0x010a
        /*023a*/ 	.byte	0x3f
	.zero		1


	//   ....[27]....
        /*023c*/ 	.word	0x0000d9f0
        /*0240*/ 	.word	0x00000006
        /*0244*/ 	.word	0x00000000
        /*0248*/ 	.short	0x010a
        /*024a*/ 	.byte	0x3f
	.zero		1


	//----- nvinfo : EIATTR_NUM_MBARRIERS
	.align		4
.L_35:
        /*024c*/ 	.byte	0x03, 0x38
        /*024e*/ 	.short	0x000a


	//----- nvinfo : EIATTR_EXIT_INSTR_OFFSETS
	.align		4
        /*0250*/ 	.byte	0x04, 0x1c
        /*0252*/ 	.short	(.L_37 - .L_36)


	//   ....[0]....
.L_36:
        /*0254*/ 	.word	0x00000a60


	//   ....[1]....
        /*0258*/ 	.word	0x000012f0


	//   ....[2]....
        /*025c*/ 	.word	0x0000c090


	//   ....[3]....
        /*0260*/ 	.word	0x0000c690


	//   ....[4]....
        /*0264*/ 	.word	0x0000d750


	//----- nvinfo : EIATTR_MAX_THREADS
	.align		4
.L_37:
        /*0268*/ 	.byte	0x04, 0x05
        /*026a*/ 	.short	(.L_39 - .L_38)
.L_38:
        /*026c*/ 	.word	0x00000180
        /*0270*/ 	.word	0x00000001
        /*0274*/ 	.word	0x00000001


	//----- nvinfo : EIATTR_CRS_STACK_SIZE
	.align		4
.L_39:
        /*0278*/ 	.byte	0x04, 0x1e
        /*027a*/ 	.short	(.L_41 - .L_40)
.L_40:
        /*027c*/ 	.word	0x00000000


	//----- nvinfo : EIATTR_CBANK_PARAM_SIZE
	.align		4
.L_41:
        /*0280*/ 	.byte	0x03, 0x19
        /*0282*/ 	.short	0x0470


	//----- nvinfo : EIATTR_PARAM_CBANK
	.align		4
        /*0284*/ 	.byte	0x04, 0x0a
        /*0286*/ 	.short	(.L_43 - .L_42)
	.align		4
.L_42:
        /*0288*/ 	.word	index@(.nv.constant0._ZN7cutlass13device_kernelINS_4gemm6kernel13GemmUniversalIN4cute5tupleIJiiiiEEENS1_10collective13CollectiveMmaINS1_34MainloopSm90TmaGmmaWarpSpecializedILi4ENS5_IJNS4_1CILi2EEENSA_ILi1EEESC_EEENS1_35KernelTmaWarpSpecializedCooperativeEEENS5_IJNSA_ILi256EEENSA_ILi160EEENSA_ILi128EEEEEEaNS5_IJlSC_lEEEaSK_NS4_8TiledMMAINS4_8MMA_AtomIJNS4_4SM904GMMA26MMA_64x32x32_S32S8S8_SS_TNEEEENS4_6LayoutISD_NS5_IJSC_NSA_ILi0EEESS_EEEEENS5_IJNS4_10UnderscoreESV_SV_EEEEENS4_13SM90_TMA_LOADENS4_14ComposedLayoutINS4_7SwizzleILi3ELi4ELi3EEENS4_18smem_ptr_flag_bitsILi8EEENSR_INS5_IJNSA_ILi8EEESI_EEENS5_IJSI_SC_EEEEEEEvNS4_8identityENS4_23SM90_TMA_LOAD_MULTICASTES18_vS19_EENS_8epilogue10collective6detail29Sm90TmaWarpSpecializedAdapterINS1D_15DefaultEpilogueIaSK_SK_NS1C_6thread17LinearCombinationIaLi1EiiLNS1H_9ScaleType4KindE0ELNS_15FloatRoundStyleE2EaEENS1_15EpilogueDefaultEEEEEvvEEEEvNT_6ParamsE)
        /*028c*/ 	.short	0x0210
        /*028e*/ 	.short	0x0470


	//----- nvinfo : EIATTR_SW_WAR
	.align		4
.L_43:
        /*0290*/ 	.byte	0x04, 0x36
        /*0292*/ 	.short	(.L_45 - .L_44)
.L_44:
        /*0294*/ 	.word	0x00000008
.L_45:


//--------------------- .nv.callgraph             --------------------------
	.section	.nv.callgraph,"",@"SHT_CUDA_CALLGRAPH"
	.align	4
	.sectionentsize	8
	.align		4
        /*0000*/ 	.word	0x00000000
	.align		4
        /*0004*/ 	.word	0xffffffff
	.align		4
        /*0008*/ 	.word	index@(_ZN7cutlass13device_kernelINS_4gemm6kernel13GemmUniversalIN4cute5tupleIJiiiiEEENS1_10collective13CollectiveMmaINS1_34MainloopSm90TmaGmmaWarpSpecializedILi4ENS5_IJNS4_1CILi2EEENSA_ILi1EEESC_EEENS1_35KernelTmaWarpSpecializedCooperativeEEENS5_IJNSA_ILi256EEENSA_ILi160EEENSA_ILi128EEEEEEaNS5_IJlSC_lEEEaSK_NS4_8TiledMMAINS4_8MMA_AtomIJNS4_4SM904GMMA26MMA_64x32x32_S32S8S8_SS_TNEEEENS4_6LayoutISD_NS5_IJSC_NSA_ILi0EEESS_EEEEENS5_IJNS4_10UnderscoreESV_SV_EEEEENS4_13SM90_TMA_LOADENS4_14ComposedLayoutINS4_7SwizzleILi3ELi4ELi3EEENS4_18smem_ptr_flag_bitsILi8EEENSR_INS5_IJNSA_ILi8EEESI_EEENS5_IJSI_SC_EEEEEEEvNS4_8identityENS4_23SM90_TMA_LOAD_MULTICASTES18_vS19_EENS_8epilogue10collective6detail29Sm90TmaWarpSpecializedAdapterINS1D_15DefaultEpilogueIaSK_SK_NS1C_6thread17LinearCombinationIaLi1EiiLNS1H_9ScaleType4KindE0ELNS_15FloatRoundStyleE2EaEENS1_15EpilogueDefaultEEEEEvvEEEEvNT_6ParamsE)
	.align		4
        /*000c*/ 	.word	index@(__assertfail)
	.align		4
        /*0010*/ 	.word	0x00000000
	.align		4
        /*0014*/ 	.word	0xfffffffe
	.align		4
        /*0018*/ 	.word	0x00000000
	.align		4
        /*001c*/ 	.word	0xfffffffd
	.align		4
        /*0020*/ 	.word	0x00000000
	.align		4
        /*0024*/ 	.word	0xfffffffc


//--------------------- .nv.constant4             --------------------------
	.section	.nv.constant4,"a",@progbits
	.align	8
	.align		8
.nv.constant4:
        /*0000*/ 	.dword	__assertfail
	.align		8
        /*0008*/ 	.dword	__unnamed_1
	.align		8
        /*0010*/ 	.dword	_ZN39_INTERNAL_315ca379_4_k_cu_3fcc8b8c_70294cuda3std3__45__cpo5beginE
	.align		8
        /*0018*/ 	.dword	_ZN39_INTERNAL_315ca379_4_k_cu_3fcc8b8c_70294cuda3std3__45__cpo3endE
	.align		8
        /*0020*/ 	.dword	_ZN39_INTERNAL_315ca379_4_k_cu_3fcc8b8c_70294cuda3std3__45__cpo6cbeginE
	.align		8
        /*0028*/ 	.dword	_ZN39_INTERNAL_315ca379_4_k_cu_3fcc8b8c_70294cuda3std3__45__cpo4cendE
	.align		8
        /*0030*/ 	.dword	_ZN39_INTERNAL_315ca379_4_k_cu_3fcc8b8c_70294cuda3std3__441_GLOBAL__N__315ca379_4_k_cu_3fcc8b8c_70296ignoreE
	.align		8
        /*0038*/ 	.dword	_ZN39_INTERNAL_315ca379_4_k_cu_3fcc8b8c_70294cuda3std3__419piecewise_constructE
	.align		8
        /*0040*/ 	.dword	_ZN39_INTERNAL_315ca379_4_k_cu_3fcc8b8c_70294cuda3std3__48in_placeE
	.align		8
        /*0048*/ 	.dword	_ZN39_INTERNAL_315ca379_4_k_cu_3fcc8b8c_70294cuda3std6ranges3__45__cpo4swapE
	.align		8
        /*0050*/ 	.dword	_ZN39_INTERNAL_315ca379_4_k_cu_3fcc8b8c_70294cuda3std6ranges3__45__cpo9iter_moveE
	.align		8
        /*0058*/ 	.dword	_ZN39_INTERNAL_315ca379_4_k_cu_3fcc8b8c_70294cute7productE
	.align		8
        /*0060*/ 	.dword	_ZN39_INTERNAL_315ca379_4_k_cu_3fcc8b8c_70294cute1_E
	.align		8
        /*0068*/ 	.dword	$str$22
	.align		8
        /*0070*/ 	.dword	$str$23


//--------------------- .text._ZN7cutlass13device_kernelINS_4gemm6kernel13GemmUniversalIN4cute5tupleIJiiiiEEENS1_10collective13CollectiveMmaINS1_34MainloopSm90TmaGmmaWarpSpecializedILi4ENS5_IJNS4_1CILi2EEENSA_ILi1EEESC_EEENS1_35KernelTmaWarpSpecializedCooperativeEEENS5_IJNSA_ILi256EEENSA_ILi160EEENSA_ILi128EEEEEEaNS5_IJlSC_lEEEaSK_NS4_8TiledMMAINS4_8MMA_AtomIJNS4_4SM904GMMA26MMA_64x32x32_S32S8S8_SS_TNEEEENS4_6LayoutISD_NS5_IJSC_NSA_ILi0EEESS_EEEEENS5_IJNS4_10UnderscoreESV_SV_EEEEENS4_13SM90_TMA_LOADENS4_14ComposedLayoutINS4_7SwizzleILi3ELi4ELi3EEENS4_18smem_ptr_flag_bitsILi8EEENSR_INS5_IJNSA_ILi8EEESI_EEENS5_IJSI_SC_EEEEEEEvNS4_8identityENS4_23SM90_TMA_LOAD_MULTICASTES18_vS19_EENS_8epilogue10collective6detail29Sm90TmaWarpSpecializedAdapterINS1D_15DefaultEpilogueIaSK_SK_NS1C_6thread17LinearCombinationIaLi1EiiLNS1H_9ScaleType4KindE0ELNS_15FloatRoundStyleE2EaEENS1_15EpilogueDefaultEEEEEvvEEEEvNT_6ParamsE --------------------------
	.section	.text._ZN7cutlass13device_kernelINS_4gemm6kernel13GemmUniversalIN4cute5tupleIJiiiiEEENS1_10collective13CollectiveMmaINS1_34MainloopSm90TmaGmmaWarpSpecializedILi4ENS5_IJNS4_1CILi2EEENSA_ILi1EEESC_EEENS1_35KernelTmaWarpSpecializedCooperativeEEENS5_IJNSA_ILi256EEENSA_ILi160EEENSA_ILi128EEEEEEaNS5_IJlSC_lEEEaSK_NS4_8TiledMMAINS4_8MMA_AtomIJNS4_4SM904GMMA26MMA_64x32x32_S32S8S8_SS_TNEEEENS4_6LayoutISD_NS5_IJSC_NSA_ILi0EEESS_EEEEENS5_IJNS4_10UnderscoreESV_SV_EEEEENS4_13SM90_TMA_LOADENS4_14ComposedLayoutINS4_7SwizzleILi3ELi4ELi3EEENS4_18smem_ptr_flag_bitsILi8EEENSR_INS5_IJNSA_ILi8EEESI_EEENS5_IJSI_SC_EEEEEEEvNS4_8identityENS4_23SM90_TMA_LOAD_MULTICASTES18_vS19_EENS_8epilogue10collective6detail29Sm90TmaWarpSpecializedAdapterINS1D_15DefaultEpilogueIaSK_SK_NS1C_6thread17LinearCombinationIaLi1EiiLNS1H_9ScaleType4KindE0ELNS_15FloatRoundStyleE2EaEENS1_15EpilogueDefaultEEEEEvvEEEEvNT_6ParamsE,"ax",@progbits
	.align	128
.text._ZN7cutlass13device_kernelINS_4gemm6kernel13GemmUniversalIN4cute5tupleIJiiiiEEENS1_10collective13CollectiveMmaINS1_34MainloopSm90TmaGmmaWarpSpecializedILi4ENS5_IJNS4_1CILi2EEENSA_ILi1EEESC_EEENS1_35KernelTmaWarpSpecializedCooperativeEEENS5_IJNSA_ILi256EEENSA_ILi160EEENSA_ILi128EEEEEEaNS5_IJlSC_lEEEaSK_NS4_8TiledMMAINS4_8MMA_AtomIJNS4_4SM904GMMA26MMA_64x32x32_S32S8S8_SS_TNEEEENS4_6LayoutISD_NS5_IJSC_NSA_ILi0EEESS_EEEEENS5_IJNS4_10UnderscoreESV_SV_EEEEENS4_13SM90_TMA_LOADENS4_14ComposedLayoutINS4_7SwizzleILi3ELi4ELi3EEENS4_18smem_ptr_flag_bitsILi8EEENSR_INS5_IJNSA_ILi8EEESI_EEENS5_IJSI_SC_EEEEEEEvNS4_8identityENS4_23SM90_TMA_LOAD_MULTICASTES18_vS19_EENS_8epilogue10collective6detail29Sm90TmaWarpSpecializedAdapterINS1D_15DefaultEpilogueIaSK_SK_NS1C_6thread17LinearCombinationIaLi1EiiLNS1H_9ScaleType4KindE0ELNS_15FloatRoundStyleE2EaEENS1_15EpilogueDefaultEEEEEvvEEEEvNT_6ParamsE:
        .type           _ZN7cutlass13device_kernelINS_4gemm6kernel13GemmUniversalIN4cute5tupleIJiiiiEEENS1_10collective13CollectiveMmaINS1_34MainloopSm90TmaGmmaWarpSpecializedILi4ENS5_IJNS4_1CILi2EEENSA_ILi1EEESC_EEENS1_35KernelTmaWarpSpecializedCooperativeEEENS5_IJNSA_ILi256EEENSA_ILi160EEENSA_ILi128EEEEEEaNS5_IJlSC_lEEEaSK_NS4_8TiledMMAINS4_8MMA_AtomIJNS4_4SM904GMMA26MMA_64x32x32_S32S8S8_SS_TNEEEENS4_6LayoutISD_NS5_IJSC_NSA_ILi0EEESS_EEEEENS5_IJNS4_10UnderscoreESV_SV_EEEEENS4_13SM90_TMA_LOADENS4_14ComposedLayoutINS4_7SwizzleILi3ELi4ELi3EEENS4_18smem_ptr_flag_bitsILi8EEENSR_INS5_IJNSA_ILi8EEESI_EEENS5_IJSI_SC_EEEEEEEvNS4_8identityENS4_23SM90_TMA_LOAD_MULTICASTES18_vS19_EENS_8epilogue10collective6detail29Sm90TmaWarpSpecializedAdapterINS1D_15DefaultEpilogueIaSK_SK_NS1C_6thread17LinearCombinationIaLi1EiiLNS1H_9ScaleType4KindE0ELNS_15FloatRoundStyleE2EaEENS1_15EpilogueDefaultEEEEEvvEEEEvNT_6ParamsE,@function
        .size           _ZN7cutlass13device_kernelINS_4gemm6kernel13GemmUniversalIN4cute5tupleIJiiiiEEENS1_10collective13CollectiveMmaINS1_34MainloopSm90TmaGmmaWarpSpecializedILi4ENS5_IJNS4_1CILi2EEENSA_ILi1EEESC_EEENS1_35KernelTmaWarpSpecializedCooperativeEEENS5_IJNSA_ILi256EEENSA_ILi160EEENSA_ILi128EEEEEEaNS5_IJlSC_lEEEaSK_NS4_8TiledMMAINS4_8MMA_AtomIJNS4_4SM904GMMA26MMA_64x32x32_S32S8S8_SS_TNEEEENS4_6LayoutISD_NS5_IJSC_NSA_ILi0EEESS_EEEEENS5_IJNS4_10UnderscoreESV_SV_EEEEENS4_13SM90_TMA_LOADENS4_14ComposedLayoutINS4_7SwizzleILi3ELi4ELi3EEENS4_18smem_ptr_flag_bitsILi8EEENSR_INS5_IJNSA_ILi8EEESI_EEENS5_IJSI_SC_EEEEEEEvNS4_8identityENS4_23SM90_TMA_LOAD_MULTICASTES18_vS19_EENS_8epilogue10collective6detail29Sm90TmaWarpSpecializedAdapterINS1D_15DefaultEpilogueIaSK_SK_NS1C_6thread17LinearCombinationIaLi1EiiLNS1H_9ScaleType4KindE0ELNS_15FloatRoundStyleE2EaEENS1_15EpilogueDefaultEEEEEvvEEEEvNT_6ParamsE,(.L_x_393 - _ZN7cutlass13device_kernelINS_4gemm6kernel13GemmUniversalIN4cute5tupleIJiiiiEEENS1_10collective13CollectiveMmaINS1_34MainloopSm90TmaGmmaWarpSpecializedILi4ENS5_IJNS4_1CILi2EEENSA_ILi1EEESC_EEENS1_35KernelTmaWarpSpecializedCooperativeEEENS5_IJNSA_ILi256EEENSA_ILi160EEENSA_ILi128EEEEEEaNS5_IJlSC_lEEEaSK_NS4_8TiledMMAINS4_8MMA_AtomIJNS4_4SM904GMMA26MMA_64x32x32_S32S8S8_SS_TNEEEENS4_6LayoutISD_NS5_IJSC_NSA_ILi0EEESS_EEEEENS5_IJNS4_10UnderscoreESV_SV_EEEEENS4_13SM90_TMA_LOADENS4_14ComposedLayoutINS4_7SwizzleILi3ELi4ELi3EEENS4_18smem_ptr_flag_bitsILi8EEENSR_INS5_IJNSA_ILi8EEESI_EEENS5_IJSI_SC_EEEEEEEvNS4_8identityENS4_23SM90_TMA_LOAD_MULTICASTES18_vS19_EENS_8epilogue10collective6detail29Sm90TmaWarpSpecializedAdapterINS1D_15DefaultEpilogueIaSK_SK_NS1C_6thread17LinearCombinationIaLi1EiiLNS1H_9ScaleType4KindE0ELNS_15FloatRoundStyleE2EaEENS1_15EpilogueDefaultEEEEEvvEEEEvNT_6ParamsE)
        .other          _ZN7cutlass13device_kernelINS_4gemm6kernel13GemmUniversalIN4cute5tupleIJiiiiEEENS1_10collective13CollectiveMmaINS1_34MainloopSm90TmaGmmaWarpSpecializedILi4ENS5_IJNS4_1CILi2EEENSA_ILi1EEESC_EEENS1_35KernelTmaWarpSpecializedCooperativeEEENS5_IJNSA_ILi256EEENSA_ILi160EEENSA_ILi128EEEEEEaNS5_IJlSC_lEEEaSK_NS4_8TiledMMAINS4_8MMA_AtomIJNS4_4SM904GMMA26MMA_64x32x32_S32S8S8_SS_TNEEEENS4_6LayoutISD_NS5_IJSC_NSA_ILi0EEESS_EEEEENS5_IJNS4_10UnderscoreESV_SV_EEEEENS4_13SM90_TMA_LOADENS4_14ComposedLayoutINS4_7SwizzleILi3ELi4ELi3EEENS4_18smem_ptr_flag_bitsILi8EEENSR_INS5_IJNSA_ILi8EEESI_EEENS5_IJSI_SC_EEEEEEEvNS4_8identityENS4_23SM90_TMA_LOAD_MULTICASTES18_vS19_EENS_8epilogue10collective6detail29Sm90TmaWarpSpecializedAdapterINS1D_15DefaultEpilogueIaSK_SK_NS1C_6thread17LinearCombinationIaLi1EiiLNS1H_9ScaleType4KindE0ELNS_15FloatRoundStyleE2EaEENS1_15EpilogueDefaultEEEEEvvEEEEvNT_6ParamsE,@"STO_CUDA_ENTRY STV_DEFAULT"
_ZN7cutlass13device_kernelINS_4gemm6kernel13GemmUniversalIN4cute5tupleIJiiiiEEENS1_10collective13CollectiveMmaINS1_34MainloopSm90TmaGmmaWarpSpecializedILi4ENS5_IJNS4_1CILi2EEENSA_ILi1EEESC_EEENS1_35KernelTmaWarpSpecializedCooperativeEEENS5_IJNSA_ILi256EEENSA_ILi160EEENSA_ILi128EEEEEEaNS5_IJlSC_lEEEaSK_NS4_8TiledMMAINS4_8MMA_AtomIJNS4_4SM904GMMA26MMA_64x32x32_S32S8S8_SS_TNEEEENS4_6LayoutISD_NS5_IJSC_NSA_ILi0EEESS_EEEEENS5_IJNS4_10UnderscoreESV_SV_EEEEENS4_13SM90_TMA_LOADENS4_14ComposedLayoutINS4_7SwizzleILi3ELi4ELi3EEENS4_18smem_ptr_flag_bitsILi8EEENSR_INS5_IJNSA_ILi8EEESI_EEENS5_IJSI_SC_EEEEEEEvNS4_8identityENS4_23SM90_TMA_LOAD_MULTICASTES18_vS19_EENS_8epilogue10collective6detail29Sm90TmaWarpSpecializedAdapterINS1D_15DefaultEpilogueIaSK_SK_NS1C_6thread17LinearCombinationIaLi1EiiLNS1H_9ScaleType4KindE0ELNS_15FloatRoundStyleE2EaEENS1_15EpilogueDefaultEEEEEvvEEEEvNT_6ParamsE:
[----:B------:R-:W0:Y:S01]  /*0000*/  LDC R1, c[0x0][0x28] ;  /* 0x00000a00ff017b82 */ /* 0x000e220000000800 */
[----:B------:R-:W1:Y:S01]  /*0010*/  S2R R2, SR_TID.X ;  /* 0x0000000000027919 */ /* 0x000e620000002100 */
[----:B------:R-:W-:Y:S01]  /*0020*/  ELECT P0, URZ, PT ;  /* 0x00000000003f782f */ /* 0x000fe20003800000 */
[----:B------:R-:W-:Y:S01]  /*0030*/  BSSY B0, `(.L_x_0) ;  /* 0x0000015000007945 */ /* 0x000fe20003800000 */
[--C-:B-1----:R-:W-:Y:S02]  /*0040*/  SHF.R.U32.HI R0, RZ, 0x5, R2.reuse ;  /* 0x00000005ff007819 */ /* 0x102fe40000011602 */
[----:B------:R-:W-:-:S03]  /*0050*/  SHF.R.U32.HI R3, RZ, 0x7, R2 ;  /* 0x00000007ff037819 */ /* 0x000fc60000011602 */
[----:B------:R-:W1:Y:S04]  /*0060*/  SHFL.IDX PT, R4, R0, RZ, 0x1f ;  /* 0x00001fff00047589 */ /* 0x000e6800000e0000 */
[----:B------:R-:W2:Y:S01]  /*0070*/  SHFL.IDX PT, R3, R3, RZ, 0x1f ;  /* 0x00001fff03037589 */ /* 0x000ea200000e0000 */
[----:B-1----:R-:W-:Y:S02]  /*0080*/  R2UR UR9, R4 ;  /* 0x00000000040972ca */ /* 0x002fe400000e0000 */
[----:B--2---:R-:W-:-:S11]  /*0090*/  R2UR UR5, R3 ;  /* 0x00000000030572ca */ /* 0x004fd600000e0000 */
[----:B------:R-:W-:Y:S02]  /*00a0*/  USHF.R.S32.HI UR4, URZ, 0x1f, UR9 ;  /* 0x0000001f3f047899 */ /* 0x000fe40008011409 */
[----:B------:R-:W-:Y:S02]  /*00b0*/  ISETP.NE.OR P0, PT, RZ, UR9, !P0 ;  /* 0x00000009ff007c0c */ /* 0x000fe4000c705670 */
[----:B------:R-:W-:-:S04]  /*00c0*/  ULEA.HI UR4, UR4, UR9, URZ, 0x2 ;  /* 0x0000000904047291 */ /* 0x000fc8000f8f103f */
[----:B------:R-:W-:-:S04]  /*00d0*/  ULOP3.LUT UR4, UR4, 0xfffffffc, URZ, 0xc0, !UPT ;  /* 0xfffffffc04047892 */ /* 0x000fc8000f8ec03f */
[----:B------:R-:W-:-:S03]  /*00e0*/  UIADD3 UR9, UR9, -UR4, URZ ;  /* 0x8000000409097290 */ /* 0x000fc6000fffe03f */
[----:B0-----:R-:W-:Y:S09]  /*00f0*/  @P0 BRA `(.L_x_1) ;  /* 0x0000000000200947 */ /* 0x001ff20003800000 */
[----:B------:R-:W-:Y:S02]  /*0100*/  ULDC.64 UR6, c[0x0][0x198] ;  /* 0x0000660000067ab9 */ /* 0x000fe40000000a00 */
[----:B------:R-:W-:Y:S02]  /*0110*/  UIADD3 UR10, UP0, UR6, 0xf0, URZ ;  /* 0x000000f0060a7890 */ /* 0x000fe4000ff1e03f */
[----:B------:R-:W-:Y:S02]  /*0120*/  UIADD3 UR6, UP1, UR6, 0x1f0, URZ ;  /* 0x000001f006067890 */ /* 0x000fe4000ff3e03f */
[----:B------:R-:W-:Y:S02]  /*0130*/  UIADD3.X UR11, URZ, UR7, URZ, UP0, !UPT ;  /* 0x000000073f0b7290 */ /* 0x000fe400087fe43f */
[----:B------:R-:W-:-:S07]  /*0140*/  UIADD3.X UR7, URZ, UR7, URZ, UP1, !UPT ;  /* 0x000000073f077290 */ /* 0x000fce0008ffe43f */
[----:B------:R0:W-:Y:S02]  /*0150*/  UTMACCTL.PF [UR10] ;  /* 0x000000000a0079b9 */ /* 0x0001e40008040000 */
[----:B------:R0:W-:Y:S02]  /*0160*/  UTMACCTL.PF [UR6] ;  /* 0x00000000060079b9 */ /* 0x0001e40008040000 */
[----:B0-----:R-:W-:Y:S01]  /*0170*/  NOP ;  /* 0x0000000000007918 */ /* 0x001fe20000000000 */
.L_x_1:
[----:B------:R-:W-:Y:S05]  /*0180*/  BSYNC B0 ;  /* 0x0000000000007941 */ /* 0x000fea0003800000 */
.L_x_0:
[----:B------:R-:W0:Y:S01]  /*0190*/  SHFL.IDX PT, R3, R0, RZ, 0x1f ;  /* 0x00001fff00037589 */ /* 0x000e2200000e0000 */
[----:B------:R-:W-:Y:S01]  /*01a0*/  UISETP.NE.AND UP0, UPT, UR9, 0x3, UPT ;  /* 0x000000030900788c */ /* 0x000fe2000bf05270 */
[----:B------:R-:W-:Y:S01]  /*01b0*/  ISETP.NE.AND P1, PT, RZ, UR5, PT ;  /* 0x00000005ff007c0c */ /* 0x000fe2000bf25270 */
[----:B------:R-:W-:Y:S02]  /*01c0*/  UIADD3 UR16, UR5, -0x1, URZ ;  /* 0xffffffff05107890 */ /* 0x000fe4000fffe03f */
[----:B------:R-:W-:Y:S02]  /*01d0*/  UISETP.EQ.OR UP0, UPT, UR9, URZ, !UP0 ;  /* 0x0000003f0900728c */ /* 0x000fe4000c702670 */
[----:B------:R-:W-:Y:S02]  /*01e0*/  UISETP.GE.U32.AND UP1, UPT, UR16, 0x2, UPT ;  /* 0x000000021000788c */ /* 0x000fe4000bf26070 */
[----:B------:R-:W-:-:S04]  /*01f0*/  UISETP.EQ.AND UP0, UPT, UR5, URZ, UP0 ;  /* 0x0000003f0500728c */ /* 0x000fc80008702270 */
[----:B------:R-:W-:-:S04]  /*0200*/  USEL UR38, URZ, 0x1, !UP0 ;  /* 0x000000013f267887 */ /* 0x000fc8000c000000 */
[----:B------:R-:W-:Y:S01]  /*0210*/  USEL UR38, UR38, 0x2, UP1 ;  /* 0x0000000226267887 */ /* 0x000fe20008800000 */
[----:B0-----:R-:W-:-:S13]  /*0220*/  ISETP.NE.AND P0, PT, R3, RZ, PT ;  /* 0x000000ff0300720c */ /* 0x001fda0003f05270 */
[----:B------:R-:W-:Y:S05]  /*0230*/  @P0 BRA `(.L_x_2) ;  /* 0x0000000000580947 */ /* 0x000fea0003800000 */
[----:B------:R-:W0:Y:S01]  /*0240*/  S2UR UR8, SR_CgaCtaId ;  /* 0x00000000000879c3 */ /* 0x000e220000008800 */
[----:B------:R-:W-:Y:S01]  /*0250*/  UMOV UR4, 0x400 ;  /* 0x0000040000047882 */ /* 0x000fe20000000000 */
[----:B------:R-:W-:Y:S01]  /*0260*/  UMOV UR5, 0x1 ;  /* 0x0000000100057882 */ /* 0x000fe20000000000 */
[----:B------:R-:W-:Y:S01]  /*0270*/  UMOV UR6, 0x4 ;  /* 0x0000000400067882 */ /* 0x000fe20000000000 */
[----:B------:R-:W-:Y:S01]  /*0280*/  ELECT P0, URZ, PT ;  /* 0x00000000003f782f */ /* 0x000fe20003800000 */
[----:B------:R-:W-:-:S04]  /*0290*/  UIADD3 UR6, -UR6, 0x100000, URZ ;  /* 0x0010000006067890 */ /* 0x000fc8000fffe13f */
[----:B------:R-:W-:Y:S02]  /*02a0*/  USHF.L.U32 UR7, UR6, 0xb, URZ ;  /* 0x0000000b06077899 */ /* 0x000fe4000800063f */
[----:B------:R-:W-:Y:S02]  /*02b0*/  USHF.L.U32 UR6, UR6, 0x1, URZ ;  /* 0x0000000106067899 */ /* 0x000fe4000800063f */
[----:B0-----:R-:W-:Y:S02]  /*02c0*/  ULEA UR8, UR8, UR4, 0x18 ;  /* 0x0000000408087291 */ /* 0x001fe4000f8ec03f */
[----:B------:R-:W-:-:S04]  /*02d0*/  UIADD3 UR4, -UR5, 0x100000, URZ ;  /* 0x0010000005047890 */ /* 0x000fc8000fffe13f */
[----:B------:R-:W-:Y:S02]  /*02e0*/  USHF.L.U32 UR5, UR4, 0xb, URZ ;  /* 0x0000000b04057899 */ /* 0x000fe4000800063f */
[----:B------:R-:W-:Y:S01]  /*02f0*/  USHF.L.U32 UR4, UR4, 0x1, URZ ;  /* 0x0000000104047899 */ /* 0x000fe2000800063f */
[----:B------:R-:W0:Y:S11]  /*0300*/  FENCE.VIEW.ASYNC.S ;  /* 0x00000000000073c6 */ /* 0x000e360000000000 */
[----:B0-----:R0:W1:Y:S01]  /*0310*/  SYNCS.EXCH.64 URZ, [UR8], UR4 ;  /* 0x00000004083f75b2 */ /* 0x0010620008000100 */
[----:B------:R0:W2:Y:S01]  /*0320*/  SYNCS.EXCH.64 URZ, [UR8+0x20], UR6 ;  /* 0x00002006083f75b2 */ /* 0x0000a20008000100 */
[----:B------:R0:W3:Y:S01]  /*0330*/  SYNCS.EXCH.64 URZ, [UR8+0x8], UR4 ;  /* 0x00000804083f75b2 */ /* 0x0000e20008000100 */
[----:B------:R0:W4:Y:S01]  /*0340*/  SYNCS.EXCH.64 URZ, [UR8+0x28], UR6 ;  /* 0x00002806083f75b2 */ /* 0x0001220008000100 */
[----:B------:R0:W0:Y:S01]  /*0350*/  SYNCS.EXCH.64 URZ, [UR8+0x10], UR4 ;  /* 0x00001004083f75b2 */ /* 0x0000220008000100 */
[----:B------:R0:W0:Y:S01]  /*0360*/  SYNCS.EXCH.64 URZ, [UR8+0x30], UR6 ;  /* 0x00003006083f75b2 */ /* 0x0000220008000100 */
[----:B------:R0:W0:Y:S01]  /*0370*/  SYNCS.EXCH.64 URZ, [UR8+0x18], UR4 ;  /* 0x00001804083f75b2 */ /* 0x0000220008000100 */
[----:B------:R0:W0:Y:S01]  /*0380*/  SYNCS.EXCH.64 URZ, [UR8+0x38], UR6 ;  /* 0x00003806083f75b2 */ /* 0x0000220008000100 */
[----:B------:R-:W-:Y:S01]  /*0390*/  NOP ;  /* 0x0000000000007918 */ /* 0x000fe20000000000 */
.L_x_2:
[----:B------:R-:W5:Y:S01]  /*03a0*/  S2UR UR13, SR_CTAID.X ;  /* 0x00000000000d79c3 */ /* 0x000f620000002500 */
[----:B------:R-:W-:Y:S01]  /*03b0*/  SHF.R.S32.HI R5, RZ, 0x1f, R2 ;  /* 0x0000001fff057819 */ /* 0x000fe20000011402 */
[----:B------:R-:W1:Y:S01]  /*03c0*/  SHFL.IDX PT, R6, R0, RZ, 0x1f ;  /* 0x00001fff00067589 */ /* 0x000e6200000e0000 */
[----:B0-----:R-:W-:Y:S01]  /*03d0*/  ULDC UR4, c[0x0][0x150] ;  /* 0x0000540000047ab9 */ /* 0x001fe20000000800 */
[----:B------:R-:W-:Y:S02]  /*03e0*/  ELECT P0, URZ, PT ;  /* 0x00000000003f782f */ /* 0x000fe40003800000 */
[----:B------:R-:W-:Y:S01]  /*03f0*/  LEA.HI R5, R5, R2, RZ, 0x7 ;  /* 0x0000000205057211 */ /* 0x000fe200078f38ff */
[----:B------:R-:W-:Y:S01]  /*0400*/  ULDC UR5, c[0x0][0x154] ;  /* 0x0000550000057ab9 */ /* 0x000fe20000000800 */
[----:B------:R-:W-:Y:S01]  /*0410*/  ULDC UR8, c[0x0][0x144] ;  /* 0x0000510000087ab9 */ /* 0x000fe20000000800 */
[----:B------:R-:W0:Y:S01]  /*0420*/  S2UR UR10, SR_CTAID.Y ;  /* 0x00000000000a79c3 */ /* 0x000e220000002600 */
[----:B------:R-:W-:Y:S01]  /*0430*/  LOP3.LUT R5, R5, 0xffffff80, RZ, 0xc0, !PT ;  /* 0xffffff8005057812 */ /* 0x000fe200078ec0ff */
[----:B------:R-:W-:Y:S01]  /*0440*/  NOP ;  /* 0x0000000000007918 */ /* 0x000fe20000000000 */
[----:B------:R-:W-:Y:S01]  /*0450*/  NOP ;  /* 0x0000000000007918 */ /* 0x000fe20000000000 */
[----:B------:R-:W-:Y:S01]  /*0460*/  ULDC UR11, c[0x0][0x148] ;  /* 0x00005200000b7ab9 */ /* 0x000fe20000000800 */
[----:B------:R-:W-:-:S02]  /*0470*/  IMAD.MOV.U32 R18, RZ, RZ, 0x1 ;  /* 0x00000001ff127424 */ /* 0x000fc400078e00ff */
[----:B------:R-:W-:-:S05]  /*0480*/  IMAD.IADD R5, R2, 0x1, -R5 ;  /* 0x0000000102057824 */ /* 0x000fca00078e0a05 */
[----:B------:R-:W-:Y:S02]  /*0490*/  SHF.R.S32.HI R4, RZ, 0x1f, R5 ;  /* 0x0000001fff047819 */ /* 0x000fe40000011405 */
[----:B-----5:R-:W-:Y:S02]  /*04a0*/  I2FP.F32.U32 R7, UR13 ;  /* 0x0000000d00077c45 */ /* 0x020fe40008201000 */
[----:B------:R-:W-:Y:S02]  /*04b0*/  LEA.HI R4, R4, R5, RZ, 0x3 ;  /* 0x0000000504047211 */ /* 0x000fe400078f18ff */
[----:B-1----:R-:W-:Y:S01]  /*04c0*/  ISETP.NE.OR P0, PT, R6, RZ, !P0 ;  /* 0x000000ff0600720c */ /* 0x002fe20004705670 */
[----:B------:R-:W-:Y:S01]  /*04d0*/  FMUL R8, R7, UR4 ;  /* 0x0000000407087c20 */ /* 0x000fe20008400000 */
[--C-:B------:R-:W-:Y:S02]  /*04e0*/  SHF.R.S32.HI R0, RZ, 0x3, R4.reuse ;  /* 0x00000003ff007819 */ /* 0x100fe40000011404 */
[----:B------:R-:W-:-:S02]  /*04f0*/  SHF.R.S32.HI R7, RZ, 0x1f, R4 ;  /* 0x0000001fff077819 */ /* 0x000fc40000011404 */
[----:B------:R-:W-:Y:S01]  /*0500*/  SHF.R.S32.HI R4, RZ, 0x1f, R3 ;  /* 0x0000001fff047819 */ /* 0x000fe20000011403 */
[----:B------:R-:W1:Y:S01]  /*0510*/  F2I.U32.TRUNC.NTZ R8, R8 ;  /* 0x0000000800087305 */ /* 0x000e62000020f000 */
[----:B------:R-:W-:Y:S02]  /*0520*/  LEA.HI R7, R7, R0, RZ, 0x2 ;  /* 0x0000000007077211 */ /* 0x000fe400078f10ff */
[----:B------:R-:W-:Y:S02]  /*0530*/  LEA.HI R4, R4, R3, RZ, 0x2 ;  /* 0x0000000304047211 */ /* 0x000fe400078f10ff */
[----:B------:R-:W-:Y:S01]  /*0540*/  LOP3.LUT R7, R7, 0xfffffffc, RZ, 0xc0, !PT ;  /* 0xfffffffc07077812 */ /* 0x000fe200078ec0ff */
[----:B------:R-:W-:Y:S01]  /*0550*/  VOTEU.ALL UP0, P0 ;  /* 0x00000000003f7886 */ /* 0x000fe20000000000 */
[----:B------:R-:W-:Y:S01]  /*0560*/  LOP3.LUT R4, R4, 0x3ffffffc, RZ, 0xc0, !PT ;  /* 0x3ffffffc04047812 */ /* 0x000fe200078ec0ff */
[----:B------:R-:W-:Y:S02]  /*0570*/  VOTEU.ALL UP1, P0 ;  /* 0x00000000003f7886 */ /* 0x000fe40000020000 */
[----:B------:R-:W-:Y:S01]  /*0580*/  IMAD.IADD R7, R0, 0x1, -R7 ;  /* 0x0000000100077824 */ /* 0x000fe200078e0a07 */
[----:B0-----:R-:W-:Y:S01]  /*0590*/  I2FP.F32.U32 R0, UR10 ;  /* 0x0000000a00007c45 */ /* 0x001fe20008201000 */
[----:B------:R-:W-:Y:S01]  /*05a0*/  IMAD.IADD R4, R3, 0x1, -R4 ;  /* 0x0000000103047824 */ /* 0x000fe200078e0a04 */
[----:B------:R-:W0:Y:S01]  /*05b0*/  @!UP0 S2UR UR7, SR_CgaCtaId ;  /* 0x00000000000789c3 */ /* 0x000e220000008800 */
[----:B------:R-:W-:Y:S01]  /*05c0*/  @!UP0 UMOV UR6, 0x400 ;  /* 0x0000040000068882 */ /* 0x000fe20000000000 */
[----:B-1----:R-:W-:Y:S01]  /*05d0*/  R2UR UR4, R8 ;  /* 0x00000000080472ca */ /* 0x002fe200000e0000 */
[----:B------:R-:W-:-:S02]  /*05e0*/  IMAD R4, R4, 0x4, R7 ;  /* 0x0000000404047824 */ /* 0x000fc400078e0207 */
[----:B------:R-:W-:Y:S02]  /*05f0*/  FMUL R6, R0, UR5 ;  /* 0x0000000500067c20 */ /* 0x000fe40008400000 */
[C---:B------:R-:W-:Y:S01]  /*0600*/  IMAD.SHL.U32 R19, R4.reuse, 0x4, RZ ;  /* 0x0000000404137824 */ /* 0x040fe200078e00ff */
[----:B------:R-:W-:-:S03]  /*0610*/  LEA.HI R0, R4, R4, RZ, 0x1 ;  /* 0x0000000404007211 */ /* 0x000fc600078f08ff */
[----:B------:R-:W1:Y:S01]  /*0620*/  F2I.U32.TRUNC.NTZ R6, R6 ;  /* 0x0000000600067305 */ /* 0x000e62000020f000 */
[----:B------:R-:W-:Y:S02]  /*0630*/  LOP3.LUT R3, R0, 0xfffffffe, RZ, 0xc0, !PT ;  /* 0xfffffffe00037812 */ /* 0x000fe400078ec0ff */
[C---:B------:R-:W-:Y:S01]  /*0640*/  LOP3.LUT R19, R4.reuse, 0xc, R19, 0x78, !PT ;  /* 0x0000000c04137812 */ /* 0x040fe200078e7813 */
[----:B------:R-:W-:Y:S02]  /*0650*/  UIADD3 UR4, -UR4, URZ, URZ ;  /* 0x0000003f04047290 */ /* 0x000fe4000fffe13f */
[----:B------:R-:W-:Y:S02]  /*0660*/  IMAD.IADD R3, R4, 0x1, -R3 ;  /* 0x0000000104037824 */ /* 0x000fe400078e0a03 */
[----:B------:R-:W-:-:S03]  /*0670*/  UIMAD UR8, UR8, UR4, UR13 ;  /* 0x00000004080872a4 */ /* 0x000fc6000f8e020d */
[----:B------:R-:W-:Y:S02]  /*0680*/  UMOV UR4, 0x20 ;  /* 0x0000002000047882 */ /* 0x000fe40000000000 */
[----:B------:R-:W-:-:S04]  /*0690*/  @!UP0 UIADD3 UR4, -UR4, 0x100000, URZ ;  /* 0x0010000004048890 */ /* 0x000fc8000fffe13f */
[----:B------:R-:W-:Y:S02]  /*06a0*/  @!UP0 USHF.L.U32 UR5, UR4, 0xb, URZ ;  /* 0x0000000b04058899 */ /* 0x000fe4000800063f */
[----:B------:R-:W-:Y:S01]  /*06b0*/  @!UP0 USHF.L.U32 UR4, UR4, 0x1, URZ ;  /* 0x0000000104048899 */ /* 0x000fe2000800063f */
[----:B------:R-:W-:Y:S01]  /*06c0*/  ISETP.NE.AND P3, PT, R3, UR8, PT ;  /* 0x0000000803007c0c */ /* 0x000fe2000bf65270 */
[----:B0-----:R-:W-:Y:S01]  /*06d0*/  @!UP0 ULEA UR6, UR7, UR6, 0x18 ;  /* 0x0000000607068291 */ /* 0x001fe2000f8ec03f */
[----:B------:R-:W0:Y:S01]  /*06e0*/  LDC R3, c[0x0][0x140] ;  /* 0x00005000ff037b82 */ /* 0x000e220000000800 */
[----:B-1----:R-:W-:Y:S01]  /*06f0*/  R2UR UR12, R6 ;  /* 0x00000000060c72ca */ /* 0x002fe200000e0000 */
[----:B------:R-:W-:Y:S01]  /*0700*/  VOTEU.ALL UP0, P0 ;  /* 0x00000000003f7886 */ /* 0x000fe20000000000 */
[----:B------:R-:W-:-:S04]  /*0710*/  LOP3.LUT P0, RZ, R5, 0x7, RZ, 0xc0, !PT ;  /* 0x0000000705ff7812 */ /* 0x000fc8000780c0ff */
[C---:B------:R-:W-:Y:S01]  /*0720*/  ISETP.LT.U32.AND P0, PT, R19.reuse, 0x2, !P0 ;  /* 0x000000021300780c */ /* 0x040fe20004701070 */
[----:B------:R-:W1:Y:S03]  /*0730*/  FENCE.VIEW.ASYNC.S ;  /* 0x00000000000073c6 */ /* 0x000e660000000000 */
[----:B-1----:R-:W1:Y:S01]  /*0740*/  @!UP0 SYNCS.EXCH.64 URZ, [UR6+0x50], UR4 ;  /* 0x00005004063f85b2 */ /* 0x002e620008000100 */
[----:B------:R-:W-:Y:S02]  /*0750*/  @P3 LEA.HI R0, R19, R19, RZ, 0x1 ;  /* 0x0000001313003211 */ /* 0x000fe400078f08ff */
[----:B------:R-:W-:Y:S02]  /*0760*/  UIADD3 UR12, -UR12, URZ, URZ ;  /* 0x0000003f0c0c7290 */ /* 0x000fe4000fffe13f */
[----:B------:R-:W-:Y:S02]  /*0770*/  @P3 SHF.R.S32.HI R0, RZ, 0x1, R0 ;  /* 0x00000001ff003819 */ /* 0x000fe40000011400 */
[----:B0-----:R-:W-:-:S02]  /*0780*/  ISETP.EQ.U32.AND P2, PT, R3, 0x1, PT ;  /* 0x000000010300780c */ /* 0x001fc40003f42070 */
[----:B------:R-:W-:Y:S01]  /*0790*/  SEL R3, RZ, 0x1, !P0 ;  /* 0x00000001ff037807 */ /* 0x000fe20004000000 */
[----:B------:R0:W1:Y:S01]  /*07a0*/  @!UP1 SYNCS.EXCH.64 URZ, [UR6+0x58], UR4 ;  /* 0x00005804063f95b2 */ /* 0x0000620008000100 */
[----:B------:R-:W-:Y:S01]  /*07b0*/  NOP ;  /* 0x0000000000007918 */ /* 0x000fe20000000000 */
[----:B0-----:R-:W-:-:S06]  /*07c0*/  UIMAD UR4, UR11, UR12, UR10 ;  /* 0x0000000c0b0472a4 */ /* 0x001fcc000f8e020a */
[----:B------:R-:W-:-:S04]  /*07d0*/  @P3 ISETP.NE.AND P4, PT, R0, UR4, PT ;  /* 0x0000000400003c0c */ /* 0x000fc8000bf85270 */
[----:B------:R-:W-:-:S04]  /*07e0*/  @P3 SEL R18, RZ, 0x1, P4 ;  /* 0x00000001ff123807 */ /* 0x000fc80002000000 */
[----:B------:R-:W-:Y:S01]  /*07f0*/  LOP3.LUT R18, R18, R3, RZ, 0xc0, !PT ;  /* 0x0000000312127212 */ /* 0x000fe200078ec0ff */
[----:B------:R-:W-:Y:S06]  /*0800*/  @!P2 BRA `(.L_x_3) ;  /* 0x000000000008a947 */ /* 0x000fec0003800000 */
[----:B-1234-:R-:W-:Y:S01]  /*0810*/  UCGABAR_ARV ;  /* 0x00000000000079c7 */ /* 0x01efe20008000000 */
[----:B------:R-:W-:Y:S05]  /*0820*/  BRA `(.L_x_4) ;  /* 0x0000000000047947 */ /* 0x000fea0003800000 */
.L_x_3:
[----:B-1234-:R-:W-:Y:S01]  /*0830*/  NOP ;  /* 0x0000000000007918 */ /* 0x01efe20000000000 */
.L_x_4:
[----:B------:R-:W-:Y:S01]  /*0840*/  ULDC UR4, c[0x0][0x65c] ;  /* 0x0001970000047ab9 */ /* 0x000fe20000000800 */
[----:B------:R-:W-:Y:S01]  /*0850*/  UMOV UR5, URZ ;  /* 0x0000003f00057c82 */ /* 0x000fe20008000000 */
[----:B------:R-:W-:-:S03]  /*0860*/  UISETP.NE.AND UP0, UPT, UR4, 0x1, UPT ;  /* 0x000000010400788c */ /* 0x000fc6000bf05270 */
[----:B------:R-:W-:Y:S01]  /*0870*/  UMOV UR4, UR13 ;  /* 0x0000000d00047c82 */ /* 0x000fe20008000000 */
[----:B------:R-:W-:Y:S02]  /*0880*/  UP2UR UR39, UPR, URZ, 0x1 ;  /* 0x000000013f277883 */ /* 0x000fe40008000000 */
[----:B------:R-:W-:Y:S02]  /*0890*/  PLOP3.LUT P3, PT, PT, PT, UP0, 0x80, 0x0 ;  /* 0x000000000000781c */ /* 0x000fe40003f6f008 */
[----:B------:R-:W-:Y:S02]  /*08a0*/  PLOP3.LUT P4, PT, PT, PT, UP0, 0x80, 0x0 ;  /* 0x000000000000781c */ /* 0x000fe40003f8f008 */
[----:B------:R-:W-:Y:S01]  /*08b0*/  PLOP3.LUT P5, PT, PT, PT, UP0, 0x80, 0x0 ;  /* 0x000000000000781c */ /* 0x000fe20003faf008 */
[----:B------:R-:W-:Y:S01]  /*08c0*/  @UP0 ULDC UR14, c[0x0][0x10] ;  /* 0x00000400000e0ab9 */ /* 0x000fe20000000800 */
[----:B------:R-:W-:Y:S01]  /*08d0*/  @UP0 UMOV UR6, UR10 ;  /* 0x0000000a00060c82 */ /* 0x000fe20008000000 */
[----:B------:R-:W-:Y:S01]  /*08e0*/  @UP0 UMOV UR7, URZ ;  /* 0x0000003f00070c82 */ /* 0x000fe20008000000 */
[----:B------:R-:W-:Y:S01]  /*08f0*/  PLOP3.LUT P0, PT, PT, PT, UP0, 0x80, 0x0 ;  /* 0x000000000000781c */ /* 0x000fe20003f0f008 */
[----:B------:R-:W-:-:S03]  /*0900*/  @UP0 UIMAD.WIDE.U32 UR14, UR13, UR14, UR6 ;  /* 0x0000000e0d0e02a5 */ /* 0x000fc6000f8e0006 */
[----:B------:R-:W-:Y:S01]  /*0910*/  @!UP0 ULDC UR7, c[0x0][0xc] ;  /* 0x0000030000078ab9 */ /* 0x000fe20000000800 */
[----:B------:R-:W-:Y:S01]  /*0920*/  @UP0 UMOV UR6, URZ ;  /* 0x0000003f00060c82 */ /* 0x000fe20008000000 */
[----:B------:R-:W-:Y:S01]  /*0930*/  @!UP0 UIMAD.WIDE.U32 UR4, UR10, UR7, UR4 ;  /* 0x000000070a0482a5 */ /* 0x000fe2000f8e0004 */
[----:B------:R-:W-:Y:S01]  /*0940*/  IMAD.U32 R17, RZ, RZ, UR15 ;  /* 0x0000000fff117e24 */ /* 0x000fe2000f8e00ff */
[----:B------:R-:W-:Y:S01]  /*0950*/  @UP0 UIADD3 UR6, UR15, UR6, URZ ;  /* 0x000000060f060290 */ /* 0x000fe2000fffe03f */
[----:B------:R-:W-:-:S03]  /*0960*/  IMAD.U32 R16, RZ, RZ, UR14 ;  /* 0x0000000eff107e24 */ /* 0x000fc6000f8e00ff */
[----:B------:R-:W-:Y:S02]  /*0970*/  IMAD.U32 R4, RZ, RZ, UR4 ;  /* 0x00000004ff047e24 */ /* 0x000fe4000f8e00ff */
[----:B------:R-:W-:Y:S02]  /*0980*/  IMAD.U32 R7, RZ, RZ, UR5 ;  /* 0x00000005ff077e24 */ /* 0x000fe4000f8e00ff */
[----:B------:R-:W-:Y:S02]  /*0990*/  @P3 IMAD.U32 R17, RZ, RZ, UR6 ;  /* 0x00000006ff113e24 */ /* 0x000fe4000f8e00ff */
[----:B------:R-:W-:Y:S02]  /*09a0*/  IMAD.U32 R5, RZ, RZ, UR5 ;  /* 0x00000005ff057e24 */ /* 0x000fe4000f8e00ff */
[----:B------:R-:W-:Y:S02]  /*09b0*/  IMAD.U32 R6, RZ, RZ, UR4 ;  /* 0x00000004ff067e24 */ /* 0x000fe4000f8e00ff */
[----:B------:R-:W-:-:S02]  /*09c0*/  @!P4 IMAD.MOV.U32 R16, RZ, RZ, R4 ;  /* 0x000000ffff10c224 */ /* 0x000fc400078e0004 */
[----:B------:R-:W-:Y:S01]  /*09d0*/  @!P5 IMAD.MOV.U32 R17, RZ, RZ, R7 ;  /* 0x000000ffff11d224 */ /* 0x000fe200078e0007 */
[----:B------:R-:W-:Y:S06]  /*09e0*/  @!P2 BRA `(.L_x_5) ;  /* 0x00000000000ca947 */ /* 0x000fec0003800000 */
[----:B------:R-:W-:Y:S01]  /*09f0*/  UCGABAR_WAIT ;  /* 0x0000000000007dc7 */ /* 0x000fe20008000000 */
[----:B------:R-:W-:Y:S01]  /*0a00*/  CCTL.IVALL ;  /* 0x00000000ff00798f */ /* 0x000fe20002000000 */
[----:B------:R-:W-:Y:S05]  /*0a10*/  BRA `(.L_x_6) ;  /* 0x0000000000047947 */ /* 0x000fea0003800000 */
.L_x_5:
[----:B------:R-:W-:Y:S06]  /*0a20*/  BAR.SYNC.DEFER_BLOCKING 0x0 ;  /* 0x0000000000007b1d */ /* 0x000fec0000010000 */
.L_x_6:
[----:B------:R-:W-:Y:S05]  /*0a30*/  @!P1 BRA `(.L_x_7) ;  /* 0x000000b400989947 */ /* 0x000fea0003800000 */
[----:B------:R-:W-:-:S06]  /*0a40*/  UISETP.GT.U32.AND UP0, UPT, UR16, 0x1, UPT ;  /* 0x000000011000788c */ /* 0x000fcc000bf04070 */
[----:B------:R-:W-:-:S13]  /*0a50*/  PLOP3.LUT P0, PT, PT, PT, UP0, 0x80, 0x0 ;  /* 0x000000000000781c */ /* 0x000fda0003f0f008 */
[----:B------:R-:W-:Y:S05]  /*0a60*/  @P0 EXIT ;  /* 0x000000000000094d */ /* 0x000fea0003800000 */
[----:B------:R-:W-:Y:S01]  /*0a70*/  ULDC.64 UR4, c[0x0][0x650] ;  /* 0x0001940000047ab9 */ /* 0x000fe20000000a00 */
[----:B------:R-:W-:Y:S01]  /*0a80*/  UMOV UR40, 0xffffffff ;  /* 0xffffffff00287882 */ /* 0x000fe20000000000 */
[----:B------:R-:W-:Y:S01]  /*0a90*/  ISETP.GE.U32.AND P0, PT, R16, UR4, PT ;  /* 0x0000000410007c0c */ /* 0x000fe2000bf06070 */
[----:B------:R-:W-:Y:S01]  /*0aa0*/  UMOV UR41, 0xffffffff ;  /* 0xffffffff00297882 */ /* 0x000fe20000000000 */
[----:B------:R-:W-:Y:S01]  /*0ab0*/  UMOV UR42, 0xffffffff ;  /* 0xffffffff002a7882 */ /* 0x000fe20000000000 */
[----:B------:R-:W-:Y:S02]  /*0ac0*/  PRMT R0, RZ, 0x7610, R0 ;  /* 0x00007610ff007816 */ /* 0x000fe40000000000 */
[----:B------:R-:W-:-:S13]  /*0ad0*/  ISETP.GE.U32.AND.EX P0, PT, R17, UR5, PT, P0 ;  /* 0x0000000511007c0c */ /* 0x000fda000bf06100 */
[----:B------:R-:W-:Y:S05]  /*0ae0*/  @P0 BRA `(.L_x_8) ;  /* 0x0000000400480947 */ /* 0x000fea0003800000 */
[----:B------:R-:W-:Y:S01]  /*0af0*/  ULDC.64 UR16, c[0x0][0x628] ;  /* 0x00018a0000107ab9 */ /* 0x000fe20000000a00 */
[C---:B------:R-:W-:Y:S01]  /*0b00*/  R2UR UR19, R16.reuse ;  /* 0x00000000101372ca */ /* 0x040fe200000e0000 */
[----:B------:R-:W-:Y:S01]  /*0b10*/  ULDC UR18, c[0x0][0x630] ;  /* 0x00018c0000127ab9 */ /* 0x000fe20000000800 */
[----:B------:R-:W-:Y:S02]  /*0b20*/  ISETP.NE.U32.AND P0, PT, RZ, UR16, PT ;  /* 0x00000010ff007c0c */ /* 0x000fe4000bf05070 */
[----:B------:R-:W-:Y:S02]  /*0b30*/  R2UR UR4, R16 ;  /* 0x00000000100472ca */ /* 0x000fe400000e0000 */
[----:B------:R-:W-:Y:S02]  /*0b40*/  ISETP.NE.AND.EX P0, PT, RZ, UR17, PT, P0 ;  /* 0x00000011ff007c0c */ /* 0x000fe4000bf05300 */
[----:B------:R-:W-:-:S11]  /*0b50*/  R2UR UR5, R17 ;  /* 0x00000000110572ca */ /* 0x000fd600000e0000 */
[----:B------:R-:W-:Y:S05]  /*0b60*/  @!P0 BRA `(.L_x_9) ;  /* 0x0000000000308947 */ /* 0x000fea0003800000 */
[----:B------:R-:W-:Y:S01]  /*0b70*/  R2UR UR4, R16 ;  /* 0x00000000100472ca */ /* 0x000fe200000e0000 */
[----:B------:R-:W-:Y:S01]  /*0b80*/  ULDC UR9, c[0x0][0x634] ;  /* 0x00018d0000097ab9 */ /* 0x000fe20000000800 */
[----:B------:R-:W-:-:S11]  /*0b90*/  R2UR UR13, R17 ;  /* 0x00000000110d72ca */ /* 0x000fd600000e0000 */
[----:B------:R-:W-:-:S04]  /*0ba0*/  UIADD3 UR9, UP0, UR4, UR9, URZ ;  /* 0x0000000904097290 */ /* 0x000fc8000ff1e03f */
[----:B------:R-:W-:-:S04]  /*0bb0*/  UIADD3.X UR13, URZ, UR13, URZ, UP0, !UPT ;  /* 0x0000000d3f0d7290 */ /* 0x000fc800087fe43f */
[----:B------:R-:W-:-:S04]  /*0bc0*/  UIMAD.WIDE.U32 UR4, UR13, UR16, URZ ;  /* 0x000000100d0472a5 */ /* 0x000fc8000f8e003f */
[----:B------:R-:W-:Y:S02]  /*0bd0*/  UIMAD.WIDE.U32 UR6, UP0, UR9, UR17, UR4 ;  /* 0x00000011090672a5 */ /* 0x000fe4000f800004 */
[----:B------:R-:W-:Y:S02]  /*0be0*/  UIMAD.WIDE.U32 UR4, UR9, UR16, URZ ;  /* 0x00000010090472a5 */ /* 0x000fe4000f8e003f */
[----:B------:R-:W-:Y:S02]  /*0bf0*/  UIADD3.X UR15, URZ, URZ, URZ, UP0, !UPT ;  /* 0x0000003f3f0f7290 */ /* 0x000fe400087fe43f */
[----:B------:R-:W-:Y:S01]  /*0c00*/  UIADD3 URZ, UP0, UR5, UR6, URZ ;  /* 0x00000006053f7290 */ /* 0x000fe2000ff1e03f */
[----:B------:R-:W-:-:S03]  /*0c10*/  UMOV UR14, UR7 ;  /* 0x00000007000e7c82 */ /* 0x000fc60008000000 */
[----:B------:R-:W-:-:S12]  /*0c20*/  UIMAD.WIDE.U32.X UR4, UR13, UR17, UR14, UP0 ;  /* 0x000000110d0472a5 */ /* 0x000fd800080e040e */
.L_x_9:
[----:B------:R-:W-:Y:S01]  /*0c30*/  USHF.R.U64 UR42, UR4, UR18, UR5 ;  /* 0x00000012042a7299 */ /* 0x000fe20008001205 */
[----:B------:R-:W-:Y:S01]  /*0c40*/  R2UR UR7, R17 ;  /* 0x00000000110772ca */ /* 0x000fe200000e0000 */
[----:B------:R-:W-:Y:S02]  /*0c50*/  USHF.R.U32.HI UR4, URZ, UR18, UR5 ;  /* 0x000000123f047299 */ /* 0x000fe40008011605 */
[----:B------:R-:W-:Y:S01]  /*0c60*/  UIADD3 UR5, UP0, URZ, -UR42, URZ ;  /* 0x8000002a3f057290 */ /* 0x000fe2000ff1e03f */
[----:B------:R-:W-:Y:S01]  /*0c70*/  ULDC.64 UR14, c[0x0][0x620] ;  /* 0x00018800000e7ab9 */ /* 0x000fe20000000a00 */
[----:B------:R-:W-:Y:S02]  /*0c80*/  UMOV UR6, UR19 ;  /* 0x0000001300067c82 */ /* 0x000fe40008000000 */
[----:B------:R-:W-:Y:S01]  /*0c90*/  UIADD3.X UR4, URZ, ~UR4, URZ, UP0, !UPT ;  /* 0x800000043f047290 */ /* 0x000fe200087fe43f */
[----:B------:R-:W-:Y:S01]  /*0ca0*/  ULDC UR9, c[0x0][0x618] ;  /* 0x0001860000097ab9 */ /* 0x000fe20000000800 */
[----:B------:R-:W-:-:S02]  /*0cb0*/  UIMAD UR12, UR11, UR12, UR10 ;  /* 0x0000000c0b0c72a4 */ /* 0x000fc4000f8e020a */
[----:B------:R-:W-:Y:S02]  /*0cc0*/  UIMAD UR4, UR4, UR14, URZ ;  /* 0x0000000e040472a4 */ /* 0x000fe4000f8e023f */
[----:B------:R-:W-:Y:S02]  /*0cd0*/  UIMAD.WIDE.U32 UR6, UR5, UR14, UR6 ;  /* 0x0000000e050672a5 */ /* 0x000fe4000f8e0006 */
[----:B------:R-:W-:Y:S01]  /*0ce0*/  UIMAD UR4, UR5, UR15, UR4 ;  /* 0x0000000f050472a4 */ /* 0x000fe2000f8e0204 */
[----:B------:R-:W-:Y:S01]  /*0cf0*/  ULDC UR10, c[0x0][0x608] ;  /* 0x00018200000a7ab9 */ /* 0x000fe20000000800 */
[----:B------:R-:W-:Y:S02]  /*0d00*/  ULDC UR18, c[0x0][0x658] ;  /* 0x0001960000127ab9 */ /* 0x000fe40000000800 */
[----:B------:R-:W-:Y:S01]  /*0d10*/  UIADD3 UR7, UR7, UR4, URZ ;  /* 0x0000000407077290 */ /* 0x000fe2000fffe03f */
[----:B------:R-:W-:Y:S02]  /*0d20*/  UMOV UR11, 0xffffffff ;  /* 0xffffffff000b7882 */ /* 0x000fe40000000000 */
[----:B------:R-:W-:Y:S01]  /*0d30*/  ULDC.64 UR4, c[0x0][0x640] ;  /* 0x0001900000047ab9 */ /* 0x000fe20000000a00 */
[----:B------:R-:W-:Y:S01]  /*0d40*/  USHF.R.U64 UR16, UR6, UR9, UR7 ;  /* 0x0000000906107299 */ /* 0x000fe20008001207 */
[----:B------:R-:W-:Y:S01]  /*0d50*/  ISETP.NE.U32.AND P0, PT, RZ, UR4, PT ;  /* 0x00000004ff007c0c */ /* 0x000fe2000bf05070 */
[----:B------:R-:W-:-:S02]  /*0d60*/  USHF.R.U32.HI UR7, URZ, UR9, UR7 ;  /* 0x000000093f077299 */ /* 0x000fc40008011607 */
[----:B------:R-:W-:Y:S01]  /*0d70*/  USHF.L.U32 UR6, UR11, UR18, URZ ;  /* 0x000000120b067299 */ /* 0x000fe2000800063f */
[----:B------:R-:W-:Y:S01]  /*0d80*/  ISETP.NE.AND.EX P0, PT, RZ, UR5, PT, P0 ;  /* 0x00000005ff007c0c */ /* 0x000fe2000bf05300 */
[----:B------:R-:W-:Y:S02]  /*0d90*/  USHF.R.U64 UR22, UR16, UR10, UR7 ;  /* 0x0000000a10167299 */ /* 0x000fe40008001207 */
[----:B------:R-:W-:Y:S02]  /*0da0*/  USHF.R.U32.HI UR7, URZ, UR10, UR7 ;  /* 0x0000000a3f077299 */ /* 0x000fe40008011607 */
[----:B------:R-:W-:Y:S02]  /*0db0*/  UISETP.NE.AND UP1, UPT, UR39, URZ, UPT ;  /* 0x0000003f2700728c */ /* 0x000fe4000bf25270 */
[----:B------:R-:W-:Y:S01]  /*0dc0*/  USHF.R.U64 UR23, UR22, UR18, UR7 ;  /* 0x0000001216177299 */ /* 0x000fe20008001207 */
[----:B------:R-:W-:Y:S01]  /*0dd0*/  ULDC UR17, c[0x0][0x600] ;  /* 0x0001800000117ab9 */ /* 0x000fe20000000800 */
[----:B------:R-:W-:-:S02]  /*0de0*/  ULOP3.LUT UR13, URZ, UR6, URZ, 0x33, !UPT ;  /* 0x000000063f0d7292 */ /* 0x000fc4000f8e333f */
[----:B------:R-:W-:Y:S02]  /*0df0*/  UIADD3 UR15, UR17, -0x1, URZ ;  /* 0xffffffff110f7890 */ /* 0x000fe4000fffe03f */
[----:B------:R-:W-:Y:S02]  /*0e00*/  USEL UR12, UR8, UR12, !UP1 ;  /* 0x0000000c080c7287 */ /* 0x000fe4000c800000 */
[----:B------:R-:W-:Y:S01]  /*0e10*/  USHF.R.U32.HI UR7, URZ, UR18, UR7 ;  /* 0x000000123f077299 */ /* 0x000fe20008011607 */
[----:B------:R-:W-:Y:S01]  /*0e20*/  ULDC UR19, c[0x0][0x648] ;  /* 0x0001920000137ab9 */ /* 0x000fe20000000800 */
[----:B------:R-:W-:Y:S01]  /*0e30*/  ULDC UR20, c[0x0][0x638] ;  /* 0x00018e0000147ab9 */ /* 0x000fe20000000800 */
[----:B------:R-:W-:Y:S01]  /*0e40*/  UMOV UR21, 0x1 ;  /* 0x0000000100157882 */ /* 0x000fe20000000000 */
[----:B------:R-:W-:Y:S01]  /*0e50*/  UMOV UR6, UR23 ;  /* 0x0000001700067c82 */ /* 0x000fe20008000000 */
[----:B------:R-:W-:Y:S07]  /*0e60*/  @!P0 BRA `(.L_x_10) ;  /* 0x0000000000308947 */ /* 0x000fee0003800000 */
[----:B------:R-:W-:Y:S02]  /*0e70*/  ULDC UR10, c[0x0][0x64c] ;  /* 0x00019300000a7ab9 */ /* 0x000fe40000000800 */
        /* <DEDUP_REMOVED lines=8> */
[----:B------:R-:W-:-:S07]  /*0f00*/  UIMAD.WIDE.U32.X UR4, UR14, UR5, UR10, UP0 ;  /* 0x000000050e0472a5 */ /* 0x000fce00080e040a */
[----:B------:R-:W-:Y:S01]  /*0f10*/  UMOV UR6, UR4 ;  /* 0x0000000400067c82 */ /* 0x000fe20008000000 */
[----:B------:R-:W-:-:S05]  /*0f20*/  UMOV UR7, UR5 ;  /* 0x0000000500077c82 */ /* 0x000fca0008000000 */
.L_x_10:
[----:B------:R-:W-:Y:S01]  /*0f30*/  USHF.R.U64 UR5, UR6, UR19, UR7 ;  /* 0x0000001306057299 */ /* 0x000fe20008001207 */
[----:B------:R-:W-:Y:S01]  /*0f40*/  IMAD.MOV.U32 R0, RZ, RZ, 0x1 ;  /* 0x00000001ff007424 */ /* 0x000fe200078e00ff */
[----:B------:R-:W-:Y:S02]  /*0f50*/  USHF.L.U32 UR4, UR21, UR18, URZ ;  /* 0x0000001215047299 */ /* 0x000fe4000800063f */
[----:B------:R-:W-:Y:S02]  /*0f60*/  ULOP3.LUT UR13, UR22, UR13, URZ, 0xc0, !UPT ;  /* 0x0000000d160d7292 */ /* 0x000fe4000f8ec03f */
[----:B------:R-:W-:Y:S02]  /*0f70*/  UIADD3 UR6, -UR5, URZ, URZ ;  /* 0x0000003f05067290 */ /* 0x000fe4000fffe13f */
[----:B------:R-:W-:Y:S02]  /*0f80*/  UIMAD UR13, UR4, UR5, UR13 ;  /* 0x00000005040d72a4 */ /* 0x000fe4000f8e020d */
[----:B------:R-:W-:-:S02]  /*0f90*/  ULOP3.LUT UR15, UR16, UR15, URZ, 0xc0, !UPT ;  /* 0x0000000f100f7292 */ /* 0x000fc4000f8ec03f */
[----:B------:R-:W-:Y:S01]  /*0fa0*/  UIMAD UR4, UR6, UR20, UR23 ;  /* 0x00000014060472a4 */ /* 0x000fe2000f8e0217 */
[----:B------:R-:W-:Y:S01]  /*0fb0*/  ULDC UR5, c[0x0][0x610] ;  /* 0x0001840000057ab9 */ /* 0x000fe20000000800 */
[----:B------:R-:W-:Y:S02]  /*0fc0*/  UISETP.NE.AND UP0, UPT, UR39, URZ, UPT ;  /* 0x0000003f2700728c */ /* 0x000fe4000bf05270 */
[----:B------:R-:W-:Y:S02]  /*0fd0*/  UIMAD UR12, UR13, UR5, UR12 ;  /* 0x000000050d0c72a4 */ /* 0x000fe4000f8e020c */
[----:B------:R-:W-:-:S04]  /*0fe0*/  UIMAD UR4, UR4, UR17, UR15 ;  /* 0x00000011040472a4 */ /* 0x000fc8000f8e020f */
[----:B------:R-:W-:Y:S02]  /*0ff0*/  USEL UR41, UR4, UR12, !UP0 ;  /* 0x0000000c04297287 */ /* 0x000fe4000c000000 */
[----:B------:R-:W-:-:S12]  /*1000*/  USEL UR40, UR12, UR4, !UP0 ;  /* 0x000000040c287287 */ /* 0x000fd8000c000000 */
.L_x_8:
[----:B------:R-:W-:-:S08]  /*1010*/  NOP ;  /* 0x0000000000007918 */ /* 0x000fd00000000000 */
[----:B------:R-:W0:Y:S02]  /*1020*/  USETMAXREG.TRY_ALLOC.CTAPOOL UP0, 0xe8 ;  /* 0x000000e8000079c8 */ /* 0x000e240008000600 */
[----:B0-----:R-:W-:-:S13]  /*1030*/  PLOP3.LUT P0, PT, PT, PT, UP0, 0x80, 0x0 ;  /* 0x000000000000781c */ /* 0x001fda0003f0f008 */
[----:B------:R-:W-:Y:S05]  /*1040*/  @!P0 BRA `(.L_x_8) ;  /* 0xfffffffc00f08947 */ /* 0x000fea000383ffff */
[----:B------:R-:W-:Y:S01]  /*1050*/  ULDC.64 UR4, c[0x0][0x598] ;  /* 0x0001660000047ab9 */ /* 0x000fe20000000a00 */
[----:B------:R-:W-:Y:S01]  /*1060*/  ULDC.64 UR46, c[0x0][0x208] ;  /* 0x00008200002e7ab9 */ /* 0x000fe20000000a00 */
[----:B------:R-:W-:-:S04]  /*1070*/  ISETP.NE.U32.AND P0, PT, RZ, UR4, PT ;  /* 0x00000004ff007c0c */ /* 0x000fc8000bf05070 */
[----:B------:R-:W-:-:S13]  /*1080*/  ISETP.NE.AND.EX P0, PT, RZ, UR5, PT, P0 ;  /* 0x00000005ff007c0c */ /* 0x000fda000bf05300 */
[----:B------:R-:W-:Y:S05]  /*1090*/  @!P0 BRA `(.L_x_11) ;  /* 0x00000000001c8947 */ /* 0x000fea0003800000 */
[----:B------:R-:W0:Y:S02]  /*10a0*/  LDC.64 R4, c[0x0][0x598] ;  /* 0x00016600ff047b82 */ /* 0x000e240000000a00 */
[----:B0-----:R-:W2:Y:S02]  /*10b0*/  LDG.E.64 R4, desc[UR46][R4.64] ;  /* 0x0000002e04047981 */ /* 0x001ea4000c1e1b00 */
[----:B--2---:R-:W-:-:S04]  /*10c0*/  ISETP.NE.U32.AND P0, PT, R4, RZ, PT ;  /* 0x000000ff0400720c */ /* 0x004fc80003f05070 */
[----:B------:R-:W-:-:S13]  /*10d0*/  ISETP.NE.AND.EX P0, PT, R5, RZ, PT, P0 ;  /* 0x000000ff0500720c */ /* 0x000fda0003f05300 */
[----:B------:R-:W-:Y:S05]  /*10e0*/  @!P0 BRA `(.L_x_11) ;  /* 0x0000000000088947 */ /* 0x000fea0003800000 */
[----:B------:R0:W5:Y:S01]  /*10f0*/  LD.E R22, desc[UR46][R4.64] ;  /* 0x0000002e04167980 */ /* 0x000162000c101900 */
[----:B------:R-:W-:Y:S05]  /*1100*/  BRA `(.L_x_12) ;  /* 0x0000000000247947 */ /* 0x000fea0003800000 */
.L_x_11:
[----:B------:R-:W-:Y:S02]  /*1110*/  ULDC.64 UR4, c[0x0][0x588] ;  /* 0x0001620000047ab9 */ /* 0x000fe40000000a00 */
[----:B------:R-:W-:-:S04]  /*1120*/  ISETP.NE.U32.AND P0, PT, RZ, UR4, PT ;  /* 0x00000004ff007c0c */ /* 0x000fc8000bf05070 */
[----:B------:R-:W-:-:S13]  /*1130*/  ISETP.NE.AND.EX P0, PT, RZ, UR5, PT, P0 ;  /* 0x00000005ff007c0c */ /* 0x000fda000bf05300 */
[----:B------:R-:W-:Y:S05]  /*1140*/  @!P0 BRA `(.L_x_13) ;  /* 0x00000000000c8947 */ /* 0x000fea0003800000 */
[----:B------:R-:W0:Y:S02]  /*1150*/  LDC.64 R22, c[0x0][0x588] ;  /* 0x00016200ff167b82 */ /* 0x000e240000000a00 */
[----:B0-----:R1:W5:Y:S01]  /*1160*/  LDG.E R22, desc[UR46][R22.64] ;  /* 0x0000002e16167981 */ /* 0x001362000c1e1900 */
[----:B------:R-:W-:Y:S05]  /*1170*/  BRA `(.L_x_12) ;  /* 0x0000000000087947 */ /* 0x000fea0003800000 */
.L_x_13:
[----:B------:R-:W-:Y:S02]  /*1180*/  ULDC UR4, c[0x0][0x580] ;  /* 0x0001600000047ab9 */ /* 0x000fe40000000800 */
[----:B------:R-:W-:-:S07]  /*1190*/  IMAD.U32 R22, RZ, RZ, UR4 ;  /* 0x00000004ff167e24 */ /* 0x000fce000f8e00ff */
.L_x_12:
[----:B------:R-:W-:Y:S02]  /*11a0*/  ULDC.64 UR4, c[0x0][0x5a0] ;  /* 0x0001680000047ab9 */ /* 0x000fe40000000a00 */
[----:B------:R-:W-:-:S04]  /*11b0*/  ISETP.NE.U32.AND P0, PT, RZ, UR4, PT ;  /* 0x00000004ff007c0c */ /* 0x000fc8000bf05070 */
[----:B------:R-:W-:-:S13]  /*11c0*/  ISETP.NE.AND.EX P0, PT, RZ, UR5, PT, P0 ;  /* 0x00000005ff007c0c */ /* 0x000fda000bf05300 */
[----:B------:R-:W-:Y:S05]  /*11d0*/  @!P0 BRA `(.L_x_14) ;  /* 0x00000000001c8947 */ /* 0x000fea0003800000 */
[----:B0-----:R-:W0:Y:S02]  /*11e0*/  LDC.64 R4, c[0x0][0x5a0] ;  /* 0x00016800ff047b82 */ /* 0x001e240000000a00 */
[----:B0-----:R-:W2:Y:S02]  /*11f0*/  LDG.E.64 R4, desc[UR46][R4.64] ;  /* 0x0000002e04047981 */ /* 0x001ea4000c1e1b00 */
[----:B--2---:R-:W-:-:S04]  /*1200*/  ISETP.NE.U32.AND P0, PT, R4, RZ, PT ;  /* 0x000000ff0400720c */ /* 0x004fc80003f05070 */
[----:B------:R-:W-:-:S13]  /*1210*/  ISETP.NE.AND.EX P0, PT, R5, RZ, PT, P0 ;  /* 0x000000ff0500720c */ /* 0x000fda0003f05300 */
[----:B------:R-:W-:Y:S05]  /*1220*/  @!P0 BRA `(.L_x_14) ;  /* 0x0000000000088947 */ /* 0x000fea0003800000 */
[----:B------:R0:W5:Y:S01]  /*1230*/  LD.E R184, desc[UR46][R4.64] ;  /* 0x0000002e04b87980 */ /* 0x000162000c101900 */
[----:B------:R-:W-:Y:S05]  /*1240*/  BRA `(.L_x_15) ;  /* 0x0000000000247947 */ /* 0x000fea0003800000 */
.L_x_14:
[----:B------:R-:W-:Y:S02]  /*1250*/  ULDC.64 UR4, c[0x0][0x590] ;  /* 0x0001640000047ab9 */ /* 0x000fe40000000a00 */
[----:B------:R-:W-:-:S04]  /*1260*/  ISETP.NE.U32.AND P0, PT, RZ, UR4, PT ;  /* 0x00000004ff007c0c */ /* 0x000fc8000bf05070 */
[----:B------:R-:W-:-:S13]  /*1270*/  ISETP.NE.AND.EX P0, PT, RZ, UR5, PT, P0 ;  /* 0x00000005ff007c0c */ /* 0x000fda000bf05300 */
[----:B------:R-:W-:Y:S05]  /*1280*/  @!P0 BRA `(.L_x_16) ;  /* 0x00000000000c8947 */ /* 0x000fea0003800000 */
[----:B------:R-:W2:Y:S02]  /*1290*/  LDC.64 R184, c[0x0][0x590] ;  /* 0x00016400ffb87b82 */ /* 0x000ea40000000a00 */
[----:B--2---:R2:W5:Y:S01]  /*12a0*/  LDG.E R184, desc[UR46][R184.64] ;  /* 0x0000002eb8b87981 */ /* 0x004562000c1e1900 */
[----:B------:R-:W-:Y:S05]  /*12b0*/  BRA `(.L_x_15) ;  /* 0x0000000000087947 */ /* 0x000fea0003800000 */
.L_x_16:
[----:B------:R-:W-:Y:S02]  /*12c0*/  ULDC UR4, c[0x0][0x584] ;  /* 0x0001610000047ab9 */ /* 0x000fe40000000800 */
[----:B------:R-:W-:-:S07]  /*12d0*/  IMAD.U32 R184, RZ, RZ, UR4 ;  /* 0x00000004ffb87e24 */ /* 0x000fce000f8e00ff */
.L_x_15:
[----:B------:R-:W-:-:S13]  /*12e0*/  LOP3.LUT P0, RZ, R0, 0xff, RZ, 0xc0, !PT ;  /* 0x000000ff00ff7812 */ /* 0x000fda000780c0ff */
[----:B------:R-:W-:Y:S05]  /*12f0*/  @!P0 EXIT ;  /* 0x000000000000894d */ /* 0x000fea0003800000 */
[----:B------:R-:W-:Y:S01]  /*1300*/  ULDC UR4, c[0x0][0x28c] ;  /* 0x0000a30000047ab9 */ /* 0x000fe20000000800 */
[----:B------:R-:W-:Y:S01]  /*1310*/  UMOV UR36, URZ ;  /* 0x0000003f00247c82 */ /* 0x000fe20008000000 */
[----:B------:R-:W-:Y:S01]  /*1320*/  UIADD3 UR4, UR4, 0x7f, URZ ;  /* 0x0000007f04047890 */ /* 0x000fe2000fffe03f */
[----:B------:R-:W-:-:S03]  /*1330*/  UMOV UR37, URZ ;  /* 0x0000003f00257c82 */ /* 0x000fc60008000000 */
[----:B------:R-:W-:-:S04]  /*1340*/  USHF.R.S32.HI UR5, URZ, 0x1f, UR4 ;  /* 0x0000001f3f057899 */ /* 0x000fc80008011404 */
[----:B------:R-:W-:-:S04]  /*1350*/  ULEA.HI UR5, UR5, UR4, URZ, 0x7 ;  /* 0x0000000405057291 */ /* 0x000fc8000f8f383f */
[----:B------:R-:W-:-:S12]  /*1360*/  USHF.R.S32.HI UR43, URZ, 0x7, UR5 ;  /* 0x000000073f2b7899 */ /* 0x000fd80008011405 */
.L_x_358:
[----:B------:R-:W-:Y:S01]  /*1370*/  LOP3.LUT R0, R2, 0x80, RZ, 0xc0, !PT ;  /* 0x0000008002007812 */ /* 0x000fe200078ec0ff */
[----:B---3--:R-:W3:Y:S01]  /*1380*/  S2UR UR7, SR_CgaCtaId ;  /* 0x00000000000779c3 */ /* 0x008ee20000008800 */
[----:B------:R-:W-:Y:S02]  /*1390*/  UMOV UR6, 0x400 ;  /* 0x0000040000067882 */ /* 0x000fe40000000000 */
[----:B------:R-:W-:-:S06]  /*13a0*/  SHF.R.U32.HI R0, RZ, 0x7, R0 ;  /* 0x00000007ff007819 */ /* 0x000fcc0000011600 */
[----:B------:R-:W4:Y:S01]  /*13b0*/  SHFL.IDX PT, R0, R0, RZ, 0x1f ;  /* 0x00001fff00007589 */ /* 0x000f2200000e0000 */
[----:B---3--:R-:W-:Y:S01]  /*13c0*/  ULEA UR6, UR7, UR6, 0x18 ;  /* 0x0000000607067291 */ /* 0x008fe2000f8ec03f */
[----:B----4-:R-:W-:-:S13]  /*13d0*/  R2UR UR4, R0 ;  /* 0x00000000000472ca */ /* 0x010fda00000e0000 */
[----:B------:R-:W-:-:S04]  /*13e0*/  ULEA.HI UR5, UR4, UR4, URZ, 0x1 ;  /* 0x0000000404057291 */ /* 0x000fc8000f8f083f */
[----:B------:R-:W-:-:S04]  /*13f0*/  ULOP3.LUT UR5, UR5, 0x7fffe, URZ, 0xc0, !UPT ;  /* 0x0007fffe05057892 */ /* 0x000fc8000f8ec03f */
[----:B------:R-:W-:-:S03]  /*1400*/  UIADD3 UR5, UR4, -UR5, URZ ;  /* 0x8000000504057290 */ /* 0x000fc6000fffe03f */
[----:B------:R-:W-:Y:S01]  /*1410*/  ULDC UR4, c[0x0][0x28c] ;  /* 0x0000a30000047ab9 */ /* 0x000fe20000000800 */
[----:B------:R-:W-:Y:S01]  /*1420*/  ULEA UR5, UR5, UR6, 0xd ;  /* 0x0000000605057291 */ /* 0x000fe2000f8e683f */
[----:B------:R-:W-:-:S03]  /*1430*/  ISETP.LT.AND P0, PT, RZ, UR4, PT ;  /* 0x00000004ff007c0c */ /* 0x000fc6000bf01270 */
[----:B------:R-:W-:-:S04]  /*1440*/  UIADD3 UR5, UR5, 0x100, URZ ;  /* 0x0000010005057890 */ /* 0x000fc8000fffe03f */
[----:B------:R-:W-:-:S04]  /*1450*/  USHF.R.U32.HI UR5, URZ, 0x4, UR5 ;  /* 0x000000043f057899 */ /* 0x000fc80008011605 */
[----:B------:R-:W-:-:S04]  /*1460*/  ULOP3.LUT UR5, UR5, 0x3fff, URZ, 0xc0, !UPT ;  /* 0x00003fff05057892 */ /* 0x000fc8000f8ec03f */
[----:B------:R-:W-:Y:S01]  /*1470*/  ULOP3.LUT UR44, UR5, 0x10000, URZ, 0xfc, !UPT ;  /* 0x00010000052c7892 */ /* 0x000fe2000f8efc3f */
[----:B0-2---:R-:W-:Y:S11]  /*1480*/  @P0 BRA `(.L_x_17) ;  /* 0x0000000000400947 */ /* 0x005ff60003800000 */
[----:B------:R-:W-:Y:S01]  /*1490*/  MOV R0, 0x0 ;  /* 0x0000000000007802 */ /* 0x000fe20000000f00 */
[----:B------:R-:W-:Y:S01]  /*14a0*/  ULDC.64 UR4, c[0x4][0x68] ;  /* 0x01001a0000047ab9 */ /* 0x000fe20000000a00 */
[----:B------:R-:W-:Y:S01]  /*14b0*/  ULDC.64 UR6, c[0x4][0x8] ;  /* 0x0100020000067ab9 */ /* 0x000fe20000000a00 */
[----:B0-----:R-:W-:Y:S01]  /*14c0*/  IMAD.U32 R4, RZ, RZ, UR4 ;  /* 0x00000004ff047e24 */ /* 0x001fe2000f8e00ff */
[----:B------:R0:W3:Y:S01]  /*14d0*/  LDC.64 R14, c[0x4][R0] ;  /* 0x01000000000e7b82 */ /* 0x0000e20000000a00 */
[----:B------:R-:W-:Y:S01]  /*14e0*/  IMAD.U32 R5, RZ, RZ, UR5 ;  /* 0x00000005ff057e24 */ /* 0x000fe2000f8e00ff */
[----:B------:R-:W-:Y:S01]  /*14f0*/  ULDC.64 UR4, c[0x4][0x70] ;  /* 0x01001c0000047ab9 */ /* 0x000fe20000000a00 */
[----:B------:R-:W-:Y:S02]  /*1500*/  IMAD.U32 R10, RZ, RZ, UR6 ;  /* 0x00000006ff0a7e24 */ /* 0x000fe4000f8e00ff */
[----:B------:R-:W-:Y:S02]  /*1510*/  IMAD.U32 R6, RZ, RZ, UR4 ;  /* 0x00000004ff067e24 */ /* 0x000fe4000f8e00ff */
[----:B------:R-:W-:-:S02]  /*1520*/  IMAD.U32 R7, RZ, RZ, UR5 ;  /* 0x00000005ff077e24 */ /* 0x000fc4000f8e00ff */
[----:B------:R-:W-:Y:S02]  /*1530*/  IMAD.U32 R11, RZ, RZ, UR7 ;  /* 0x00000007ff0b7e24 */ /* 0x000fe4000f8e00ff */
[----:B------:R-:W-:Y:S02]  /*1540*/  IMAD.MOV.U32 R8, RZ, RZ, 0x1e1 ;  /* 0x000001e1ff087424 */ /* 0x000fe400078e00ff */
[----:B------:R-:W-:Y:S02]  /*1550*/  IMAD.MOV.U32 R12, RZ, RZ, 0x1 ;  /* 0x00000001ff0c7424 */ /* 0x000fe400078e00ff */
[----:B0-----:R-:W-:-:S07]  /*1560*/  IMAD.MOV.U32 R13, RZ, RZ, RZ ;  /* 0x000000ffff0d7224 */ /* 0x001fce00078e00ff */
[----:B------:R-:W-:-:S07]  /*1570*/  LEPC R20, `(.L_x_17) ;  /* 0x000000001014794e */ /* 0x000fce0000000000 */
[----:B-123-5:R-:W-:Y:S05]  /*1580*/  CALL.ABS.NOINC R14 ;  /* 0x000000000e007343 */ /* 0x02efea0003c00000 */
.L_x_17:
[----:B------:R-:W-:-:S06]  /*1590*/  ULOP3.LUT UR4, UR38, 0x1, URZ, 0xfc, !UPT ;  /* 0x0000000126047892 */ /* 0x000fcc000f8efc3f */
[----:B------:R-:W-:-:S05]  /*15a0*/  IMAD.U32 R0, RZ, RZ, UR4 ;  /* 0x00000004ff007e24 */ /* 0x000fca000f8e00ff */
[----:B------:R-:W-:-:S13]  /*15b0*/  ISETP.NE.AND P0, PT, R0, 0x3, PT ;  /* 0x000000030000780c */ /* 0x000fda0003f05270 */
[----:B------:R-:W-:Y:S05]  /*15c0*/  @!P0 BRA `(.L_x_18) ;  /* 0x0000000000048947 */ /* 0x000fea0003800000 */
[----:B------:R-:W-:Y:S01]  /*15d0*/  BPT.TRAP 0x1 ;  /* 0x000000040000795c */ /* 0x000fe20000300000 */
.L_x_18:
[----:B------:R-:W3:Y:S01]  /*15e0*/  S2UR UR5, SR_CgaCtaId ;  /* 0x00000000000579c3 */ /* 0x000ee20000008800 */
[----:B------:R-:W-:Y:S01]  /*15f0*/  UMOV UR4, 0x400 ;  /* 0x0000040000047882 */ /* 0x000fe20000000000 */
[----:B------:R-:W-:Y:S02]  /*1600*/  IMAD.U32 R0, RZ, RZ, UR36 ;  /* 0x00000024ff007e24 */ /* 0x000fe4000f8e00ff */
[----:B0-----:R-:W-:-:S03]  /*1610*/  IMAD.U32 R4, RZ, RZ, UR37 ;  /* 0x00000025ff047e24 */ /* 0x001fc6000f8e00ff */
[----:B------:R-:W-:Y:S01]  /*1620*/  SHF.L.U32 R0, R0, 0x1f, RZ ;  /* 0x0000001f00007819 */ /* 0x000fe200000006ff */
[----:B---3--:R-:W-:-:S06]  /*1630*/  ULEA UR4, UR5, UR4, 0x18 ;  /* 0x0000000405047291 */ /* 0x008fcc000f8ec03f */
[----:B------:R-:W-:-:S04]  /*1640*/  IMAD.U32 R5, RZ, RZ, UR4 ;  /* 0x00000004ff057e24 */ /* 0x000fc8000f8e00ff */
[----:B------:R-:W-:-:S04]  /*1650*/  IMAD R3, R4, 0x8, R5 ;  /* 0x0000000804037824 */ /* 0x000fc800078e0205 */
[----:B------:R0:W3:Y:S01]  /*1660*/  SYNCS.PHASECHK.TRANS64.TRYWAIT P1, [R3+URZ], R0 ;  /* 0x00000000030075a7 */ /* 0x0000e2000802017f */
[----:B------:R-:W-:Y:S05]  /*1670*/  @!P0 BRA `(.L_x_19) ;  /* 0x0000000000048947 */ /* 0x000fea0003800000 */
[----:B------:R-:W-:Y:S01]  /*1680*/  BPT.TRAP 0x1 ;  /* 0x000000040000795c */ /* 0x000fe20000300000 */
.L_x_19:
[----:B---3--:R-:W-:Y:S05]  /*1690*/  @P1 BRA `(.L_x_20) ;  /* 0x0000000000081947 */ /* 0x008fea0003800000 */
[----:B------:R-:W3:Y:S02]  /*16a0*/  SYNCS.PHASECHK.TRANS64.TRYWAIT P1, [R3+URZ], R0 ;  /* 0x00000000030075a7 */ /* 0x000ee4000802017f */
[----:B---3--:R-:W-:Y:S05]  /*16b0*/  @!P1 BRA `(.L_x_21) ;  /* 0x000000c000289947 */ /* 0x008fea0003800000 */
.L_x_20:
[----:B------:R-:W-:-:S04]  /*16c0*/  UISETP.LT.AND UP0, UPT, UR43, 0x1, UPT ;  /* 0x000000012b00788c */ /* 0x000fc8000bf01270 */
[----:B------:R-:W-:-:S06]  /*16d0*/  USEL UR4, UR43, 0x1, UP0 ;  /* 0x000000012b047887 */ /* 0x000fcc0008000000 */
[----:B0--3--:R-:W-:Y:S01]  /*16e0*/  IMAD.U32 R0, RZ, RZ, UR4 ;  /* 0x00000004ff007e24 */ /* 0x009fe2000f8e00ff */
[----:B------:R-:W-:Y:S05]  /*16f0*/  WARPSYNC.ALL ;  /* 0x0000000000007948 */ /* 0x000fea0003800000 */
[----:B------:R-:W-:-:S04]  /*1700*/  IADD3 R0, -R0, UR43, RZ ;  /* 0x0000002b00007c10 */ /* 0x000fc8000fffe1ff */
[----:B------:R-:W-:Y:S02]  /*1710*/  ISETP.GE.AND P1, PT, R0, 0x1, PT ;  /* 0x000000010000780c */ /* 0x000fe40003f26270 */
[----:B------:R-:W-:Y:S01]  /*1720*/  R2UR UR4, R5 ;  /* 0x00000000050472ca */ /* 0x000fe200000e0000 */
[----:B------:R-:W-:Y:S01]  /*1730*/  ULEA UR25, UR37, UR44, 0xb ;  /* 0x0000002c25197291 */ /* 0x000fe2000f8e583f */
[----:B------:R-:W-:Y:S01]  /*1740*/  WARPGROUP.ARRIVE ;  /* 0x00000000000079c5 */ /* 0x000fe20000000000 */
[----:B------:R-:W-:Y:S01]  /*1750*/  UMOV UR5, 0x40000040 ;  /* 0x4000004000057882 */ /* 0x000fe20000000000 */
[----:B------:R-:W-:Y:S01]  /*1760*/  UMOV UR7, 0x40000040 ;  /* 0x4000004000077882 */ /* 0x000fe20000000000 */
[----:B------:R-:W-:Y:S01]  /*1770*/  UMOV UR9, UR5 ;  /* 0x0000000500097c82 */ /* 0x000fe20008000000 */
[----:B------:R-:W-:Y:S01]  /*1780*/  UMOV UR11, 0x40000040 ;  /* 0x40000040000b7882 */ /* 0x000fe20000000000 */
[----:B------:R-:W-:Y:S01]  /*1790*/  UMOV UR13, UR5 ;  /* 0x00000005000d7c82 */ /* 0x000fe20008000000 */
[----:B------:R-:W-:Y:S01]  /*17a0*/  UMOV UR15, 0x40000040 ;  /* 0x40000040000f7882 */ /* 0x000fe20000000000 */
[----:B------:R-:W-:Y:S01]  /*17b0*/  UMOV UR17, UR5 ;  /* 0x0000000500117c82 */ /* 0x000fe20008000000 */
[----:B------:R-:W-:Y:S01]  /*17c0*/  UMOV UR19, 0x40000040 ;  /* 0x4000004000137882 */ /* 0x000fe20000000000 */
[----:B------:R-:W-:Y:S01]  /*17d0*/  UMOV UR21, UR5 ;  /* 0x0000000500157c82 */ /* 0x000fe20008000000 */
[----:B------:R-:W-:Y:S01]  /*17e0*/  UMOV UR23, 0x40000040 ;  /* 0x4000004000177882 */ /* 0x000fe20000000000 */
[----:B------:R-:W-:-:S04]  /*17f0*/  UIADD3 UR4, UR4, 0x20100, URZ ;  /* 0x0002010004047890 */ /* 0x000fc8000fffe03f */
[----:B------:R-:W-:-:S04]  /*1800*/  USHF.R.U32.HI UR4, URZ, 0x4, UR4 ;  /* 0x000000043f047899 */ /* 0x000fc80008011604 */
[----:B------:R-:W-:-:S04]  /*1810*/  ULOP3.LUT UR4, UR4, 0x3fff, URZ, 0xc0, !UPT ;  /* 0x00003fff04047892 */ /* 0x000fc8000f8ec03f */
[----:B------:R-:W-:-:S03]  /*1820*/  ULOP3.LUT UR24, UR4, 0x10000, URZ, 0xfc, !UPT ;  /* 0x0001000004187892 */ /* 0x000fc6000f8efc3f */
[----:B------:R-:W-:Y:S01]  /*1830*/  UMOV UR4, UR25 ;  /* 0x0000001900047c82 */ /* 0x000fe20008000000 */
[----:B------:R-:W-:Y:S01]  /*1840*/  UIMAD UR26, UR37, 0x500, UR24 ;  /* 0x00000500251a78a4 */ /* 0x000fe2000f8e0218 */
[----:B------:R-:W-:Y:S01]  /*1850*/  UMOV UR8, UR4 ;  /* 0x0000000400087c82 */ /* 0x000fe20008000000 */
[----:B------:R-:W-:Y:S02]  /*1860*/  UMOV UR12, UR4 ;  /* 0x00000004000c7c82 */ /* 0x000fe40008000000 */
[----:B------:R-:W-:Y:S02]  /*1870*/  UIADD3 UR10, UR26, 0x100, URZ ;  /* 0x000001001a0a7890 */ /* 0x000fe4000fffe03f */
[----:B------:R-:W-:Y:S02]  /*1880*/  UIADD3 UR14, UR26, 0x200, URZ ;  /* 0x000002001a0e7890 */ /* 0x000fe4000fffe03f */
[----:B------:R-:W-:Y:S01]  /*1890*/  UMOV UR6, UR26 ;  /* 0x0000001a00067c82 */ /* 0x000fe20008000000 */
[----:B------:R-:W-:Y:S01]  /*18a0*/  UIADD3 UR18, UR26, 0x300, URZ ;  /* 0x000003001a127890 */ /* 0x000fe2000fffe03f */
[----:B------:R-:W-:Y:S01]  /*18b0*/  IGMMA.64x32x32.S8.S8 R168, gdesc[UR4], RZ, !UPT, gsb0 ;  /* 0x0120000004a879f1 */ /* 0x000fe2000c0410ff */
[----:B------:R-:W-:Y:S01]  /*18c0*/  UMOV UR16, UR4 ;  /* 0x0000000400107c82 */ /* 0x000fe20008000000 */
[----:B------:R-:W-:Y:S01]  /*18d0*/  UIADD3 UR22, UR26, 0x400, URZ ;  /* 0x000004001a167890 */ /* 0x000fe2000fffe03f */
[----:B------:R-:W-:Y:S01]  /*18e0*/  UMOV UR20, UR4 ;  /* 0x0000000400147c82 */ /* 0x000fe20008000000 */
[----:B------:R-:W-:Y:S01]  /*18f0*/  UIADD3 UR4, UR25, 0x2, URZ ;  /* 0x0000000219047890 */ /* 0x000fe2000fffe03f */
[----:B------:R-:W-:Y:S01]  /*1900*/  UMOV UR5, 0x40000040 ;  /* 0x4000004000057882 */ /* 0x000fe20000000000 */
[----:B------:R-:W-:-:S02]  /*1910*/  WARPGROUP.DEPBAR.LE gsb0, 0x0 ;  /* 0x00008000000079c5 */ /* 0x000fc40000010000 */
[----:B------:R-:W-:-:S06]  /*1920*/  WARPGROUP.ARRIVE ;  /* 0x00000000000079c5 */ /* 0x000fcc0000000000 */
[----:B------:R-:W-:Y:S01]  /*1930*/  IGMMA.64x32x32.S8.S8 R136, gdesc[UR8], RZ, !UPT, gsb0 ;  /* 0x01200000088879f1 */ /* 0x000fe2000c0410ff */
[----:B------:R-:W-:Y:S02]  /*1940*/  UIADD3 UR8, UR25, 0x400, URZ ;  /* 0x0000040019087890 */ /* 0x000fe4000fffe03f */
[----:B------:R-:W-:Y:S02]  /*1950*/  WARPGROUP.DEPBAR.LE gsb0, 0x0 ;  /* 0x00008000000079c5 */ /* 0x000fe40000010000 */
[----:B------:R-:W-:-:S06]  /*1960*/  WARPGROUP.ARRIVE ;  /* 0x00000000000079c5 */ /* 0x000fcc0000000000 */
[----:B------:R-:W-:Y:S03]  /*1970*/  IGMMA.64x32x32.S8.S8 R104, gdesc[UR12], RZ, !UPT, gsb0 ;  /* 0x012000000c6879f1 */ /* 0x000fe6000c0410ff */
[----:B------:R-:W-:Y:S02]  /*1980*/  WARPGROUP.DEPBAR.LE gsb0, 0x0 ;  /* 0x00008000000079c5 */ /* 0x000fe40000010000 */
[----:B------:R-:W-:-:S06]  /*1990*/  WARPGROUP.ARRIVE ;  /* 0x00000000000079c5 */ /* 0x000fcc0000000000 */
[----:B------:R-:W-:Y:S03]  /*19a0*/  IGMMA.64x32x32.S8.S8 R72, gdesc[UR16], RZ, !UPT, gsb0 ;  /* 0x01200000104879f1 */ /* 0x000fe6000c0410ff */
[----:B------:R-:W-:Y:S02]  /*19b0*/  WARPGROUP.DEPBAR.LE gsb0, 0x0 ;  /* 0x00008000000079c5 */ /* 0x000fe40000010000 */
[----:B------:R-:W-:-:S06]  /*19c0*/  WARPGROUP.ARRIVE ;  /* 0x00000000000079c5 */ /* 0x000fcc0000000000 */
[----:B------:R-:W-:Y:S01]  /*19d0*/  IGMMA.64x32x32.S8.S8 R40, gdesc[UR20], RZ, !UPT, gsb0 ;  /* 0x01200000142879f1 */ /* 0x000fe2000c0410ff */
[----:B------:R-:W-:Y:S01]  /*19e0*/  UMOV UR20, UR8 ;  /* 0x0000000800147c82 */ /* 0x000fe20008000000 */
[----:B------:R-:W-:Y:S01]  /*19f0*/  UMOV UR21, 0x40000040 ;  /* 0x4000004000157882 */ /* 0x000fe20000000000 */
[----:B------:R-:W-:Y:S01]  /*1a00*/  UMOV UR16, UR20 ;  /* 0x0000001400107c82 */ /* 0x000fe20008000000 */
[----:B------:R-:W-:Y:S01]  /*1a10*/  UMOV UR17, UR21 ;  /* 0x0000001500117c82 */ /* 0x000fe20008000000 */
[----:B------:R-:W-:Y:S01]  /*1a20*/  UMOV UR12, UR20 ;  /* 0x00000014000c7c82 */ /* 0x000fe20008000000 */
[----:B------:R-:W-:Y:S01]  /*1a30*/  UMOV UR13, UR21 ;  /* 0x00000015000d7c82 */ /* 0x000fe20008000000 */
[----:B------:R-:W-:Y:S01]  /*1a40*/  UMOV UR8, UR20 ;  /* 0x0000001400087c82 */ /* 0x000fe20008000000 */
[----:B------:R-:W-:Y:S01]  /*1a50*/  UMOV UR9, UR21 ;  /* 0x0000001500097c82 */ /* 0x000fe20008000000 */
[----:B------:R-:W-:Y:S02]  /*1a60*/  WARPGROUP.DEPBAR.LE gsb0, 0x0 ;  /* 0x00008000000079c5 */ /* 0x000fe40000010000 */
[----:B------:R-:W-:-:S06]  /*1a70*/  WARPGROUP.ARRIVE ;  /* 0x00000000000079c5 */ /* 0x000fcc0000000000 */
[----:B------:R-:W-:Y:S01]  /*1a80*/  IGMMA.64x32x32.S8.S8 R24, gdesc[UR20], RZ, !UPT, gsb0 ;  /* 0x01200000141879f1 */ /* 0x000fe2000c0410ff */
[----:B------:R-:W-:Y:S01]  /*1a90*/  UMOV UR22, UR6 ;  /* 0x0000000600167c82 */ /* 0x000fe20008000000 */
[----:B------:R-:W-:Y:S01]  /*1aa0*/  UMOV UR23, UR7 ;  /* 0x0000000700177c82 */ /* 0x000fe20008000000 */
[----:B------:R-:W-:Y:S01]  /*1ab0*/  UIADD3 UR6, UR26, 0x2, URZ ;  /* 0x000000021a067890 */ /* 0x000fe2000fffe03f */
[----:B------:R-:W-:Y:S01]  /*1ac0*/  UMOV UR7, 0x40000040 ;  /* 0x4000004000077882 */ /* 0x000fe20000000000 */
[----:B------:R-:W-:Y:S02]  /*1ad0*/  WARPGROUP.DEPBAR.LE gsb0, 0x0 ;  /* 0x00008000000079c5 */ /* 0x000fe40000010000 */
[----:B------:R-:W-:-:S06]  /*1ae0*/  WARPGROUP.ARRIVE ;  /* 0x00000000000079c5 */ /* 0x000fcc0000000000 */
[----:B------:R-:W-:Y:S01]  /*1af0*/  IGMMA.64x32x32.S8.S8 R56, gdesc[UR16], RZ, !UPT, gsb0 ;  /* 0x01200000103879f1 */ /* 0x000fe2000c0410ff */
[----:B------:R-:W-:Y:S01]  /*1b00*/  UIADD3 UR18, UR26, 0x302, URZ ;  /* 0x000003021a127890 */ /* 0x000fe2000fffe03f */
[----:B------:R-:W-:Y:S01]  /*1b10*/  UMOV UR16, UR4 ;  /* 0x0000000400107c82 */ /* 0x000fe20008000000 */
[----:B------:R-:W-:Y:S01]  /*1b20*/  UMOV UR17, UR5 ;  /* 0x0000000500117c82 */ /* 0x000fe20008000000 */
        /* <DEDUP_REMOVED lines=24> */
[----:B------:R-:W-:Y:S03]  /*1cb0*/  IGMMA.64x32x32.S8.S8 R168, gdesc[UR4], R168, gsb0 ;  /* 0x0120000004a879f1 */ /* 0x000fe600080410a8 */
[----:B------:R-:W-:Y:S02]  /*1cc0*/  WARPGROUP.DEPBAR.LE gsb0, 0x0 ;  /* 0x00008000000079c5 */ /* 0x000fe40000010000 */
[----:B------:R-:W-:-:S06]  /*1cd0*/  WARPGROUP.ARRIVE ;  /* 0x00000000000079c5 */ /* 0x000fcc0000000000 */
[----:B------:R-:W-:Y:S01]  /*1ce0*/  IGMMA.64x32x32.S8.S8 R136, gdesc[UR8], R136, gsb0 ;  /* 0x01200000088879f1 */ /* 0x000fe20008041088 */
[----:B------:R-:W-:Y:S02]  /*1cf0*/  UIADD3 UR8, UR25, 0x402, URZ ;  /* 0x0000040219087890 */ /* 0x000fe4000fffe03f */
[----:B------:R-:W-:Y:S02]  /*1d00*/  WARPGROUP.DEPBAR.LE gsb0, 0x0 ;  /* 0x00008000000079c5 */ /* 0x000fe40000010000 */
[----:B------:R-:W-:-:S06]  /*1d10*/  WARPGROUP.ARRIVE ;  /* 0x00000000000079c5 */ /* 0x000fcc0000000000 */
[----:B------:R-:W-:Y:S03]  /*1d20*/  IGMMA.64x32x32.S8.S8 R104, gdesc[UR12], R104, gsb0 ;  /* 0x012000000c6879f1 */ /* 0x000fe60008041068 */
[----:B------:R-:W-:Y:S02]  /*1d30*/  WARPGROUP.DEPBAR.LE gsb0, 0x0 ;  /* 0x00008000000079c5 */ /* 0x000fe40000010000 */
[----:B------:R-:W-:-:S06]  /*1d40*/  WARPGROUP.ARRIVE ;  /* 0x00000000000079c5 */ /* 0x000fcc0000000000 */
[----:B------:R-:W-:Y:S03]  /*1d50*/  IGMMA.64x32x32.S8.S8 R72, gdesc[UR16], R72, gsb0 ;  /* 0x01200000104879f1 */ /* 0x000fe60008041048 */
[----:B------:R-:W-:Y:S02]  /*1d60*/  WARPGROUP.DEPBAR.LE gsb0, 0x0 ;  /* 0x00008000000079c5 */ /* 0x000fe40000010000 */
[----:B------:R-:W-:-:S06]  /*1d70*/  WARPGROUP.ARRIVE ;  /* 0x00000000000079c5 */ /* 0x000fcc0000000000 */
[----:B------:R-:W-:Y:S01]  /*1d80*/  IGMMA.64x32x32.S8.S8 R40, gdesc[UR20], R40, gsb0 ;  /* 0x01200000142879f1 */ /* 0x000fe20008041028 */
        /* <DEDUP_REMOVED lines=8> */
[----:B------:R-:W-:Y:S01]  /*1e10*/  UMOV UR4, UR20 ;  /* 0x0000001400047c82 */ /* 0x000fe20008000000 */
[----:B------:R-:W-:Y:S01]  /*1e20*/  UMOV UR5, UR21 ;  /* 0x0000001500057c82 */ /* 0x000fe20008000000 */
[----:B------:R-:W-:-:S02]  /*1e30*/  WARPGROUP.DEPBAR.LE gsb0, 0x0 ;  /* 0x00008000000079c5 */ /* 0x000fc40000010000 */
[----:B------:R-:W-:-:S06]  /*1e40*/  WARPGROUP.ARRIVE ;  /* 0x00000000000079c5 */ /* 0x000fcc0000000000 */
[----:B------:R-:W-:Y:S01]  /*1e50*/  IGMMA.64x32x32.S8.S8 R24, gdesc[UR20], R24, gsb0 ;  /* 0x01200000141879f1 */ /* 0x000fe20008041018 */
[----:B------:R-:W-:Y:S01]  /*1e60*/  UIADD3 UR22, UR26, 0x404, URZ ;  /* 0x000004041a167890 */ /* 0x000fe2000fffe03f */
[----:B------:R-:W-:Y:S01]  /*1e70*/  UMOV UR23, 0x40000040 ;  /* 0x4000004000177882 */ /* 0x000fe20000000000 */
[----:B------:R-:W-:Y:S02]  /*1e80*/  WARPGROUP.DEPBAR.LE gsb0, 0x0 ;  /* 0x00008000000079c5 */ /* 0x000fe40000010000 */
        /* <DEDUP_REMOVED lines=17> */
[----:B------:R-:W-:Y:S02]  /*1fa0*/  UIADD3 UR4, UR25, 0x4, URZ ;  /* 0x0000000419047890 */ /* 0x000fe4000fffe03f */
[----:B------:R-:W-:Y:S01]  /*1fb0*/  UIADD3 UR6, UR26, 0x4, URZ ;  /* 0x000000041a067890 */ /* 0x000fe2000fffe03f */
[----:B------:R-:W-:Y:S01]  /*1fc0*/  UMOV UR5, 0x40000040 ;  /* 0x4000004000057882 */ /* 0x000fe20000000000 */
[----:B------:R-:W-:Y:S01]  /*1fd0*/  UMOV UR7, 0x40000040 ;  /* 0x4000004000077882 */ /* 0x000fe20000000000 */
[----:B------:R-:W-:Y:S02]  /*1fe0*/  UMOV UR9, UR5 ;  /* 0x0000000500097c82 */ /* 0x000fe40008000000 */
        /* <DEDUP_REMOVED lines=68> */
[----:B------:R-:W-:Y:S01]  /*2430*/  UIADD3 UR25, UR25, 0x406, URZ ;  /* 0x0000040619197890 */ /* 0x000fe2000fffe03f */
[----:B------:R-:W-:-:S02]  /*2440*/  WARPGROUP.DEPBAR.LE gsb0, 0x0 ;  /* 0x00008000000079c5 */ /* 0x000fc40000010000 */
[----:B------:R-:W-:-:S06]  /*2450*/  WARPGROUP.ARRIVE ;  /* 0x00000000000079c5 */ /* 0x000fcc0000000000 */
[----:B------:R-:W-:Y:S03]  /*2460*/  IGMMA.64x32x32.S8.S8 R168, gdesc[UR4], R168, gsb0 ;  /* 0x0120000004a879f1 */ /* 0x000fe600080410a8 */
        /* <DEDUP_REMOVED lines=38> */
[----:B------:R-:W-:Y:S05]  /*26d0*/  @!P1 BRA `(.L_x_22) ;  /* 0x0000001000989947 */ /* 0x000fea0003800000 */
[----:B------:R-:W-:Y:S01]  /*26e0*/  UIADD3 UR26, UR37, 0x1, URZ ;  /* 0x00000001251a7890 */ /* 0x000fe2000fffe03f */
[----:B------:R-:W-:Y:S01]  /*26f0*/  R2UR UR28, R0 ;  /* 0x00000000001c72ca */ /* 0x000fe200000e0000 */
[----:B------:R-:W-:Y:S02]  /*2700*/  UMOV UR25, UR37 ;  /* 0x0000002500197c82 */ /* 0x000fe40008000000 */
[----:B------:R-:W-:-:S04]  /*2710*/  UISETP.NE.AND UP0, UPT, UR26, 0x4, UPT ;  /* 0x000000041a00788c */ /* 0x000fc8000bf05270 */
[----:B------:R-:W-:Y:S02]  /*2720*/  USEL UR27, URZ, 0x1, UP0 ;  /* 0x000000013f1b7887 */ /* 0x000fe40008000000 */
[----:B------:R-:W-:Y:S02]  /*2730*/  USEL UR26, UR26, URZ, UP0 ;  /* 0x0000003f1a1a7287 */ /* 0x000fe40008000000 */
[----:B------:R-:W-:-:S12]  /*2740*/  ULOP3.LUT UR27, UR36, UR27, URZ, 0x3c, !UPT ;  /* 0x0000001b241b7292 */ /* 0x000fd8000f8e3c3f */
.L_x_29:
[----:B------:R-:W-:Y:S05]  /*2750*/  @!P0 BRA `(.L_x_23) ;  /* 0x0000000000048947 */ /* 0x000fea0003800000 */
[----:B------:R-:W-:Y:S01]  /*2760*/  BPT.TRAP 0x1 ;  /* 0x000000040000795c */ /* 0x000fe20000300000 */
.L_x_23:
[----:B------:R-:W0:Y:S01]  /*2770*/  S2UR UR5, SR_CgaCtaId ;  /* 0x00000000000579c3 */ /* 0x000e220000008800 */
[----:B------:R-:W-:Y:S01]  /*2780*/  UMOV UR4, 0x400 ;  /* 0x0000040000047882 */ /* 0x000fe20000000000 */
[----:B------:R-:W-:Y:S02]  /*2790*/  IMAD.U32 R0, RZ, RZ, UR27 ;  /* 0x0000001bff007e24 */ /* 0x000fe4000f8e00ff */
[----:B------:R-:W-:-:S03]  /*27a0*/  IMAD.U32 R4, RZ, RZ, UR26 ;  /* 0x0000001aff047e24 */ /* 0x000fc6000f8e00ff */
[----:B------:R-:W-:Y:S01]  /*27b0*/  SHF.L.U32 R0, R0, 0x1f, RZ ;  /* 0x0000001f00007819 */ /* 0x000fe200000006ff */
[----:B0-----:R-:W-:-:S06]  /*27c0*/  ULEA UR4, UR5, UR4, 0x18 ;  /* 0x0000000405047291 */ /* 0x001fcc000f8ec03f */
[----:B------:R-:W-:-:S04]  /*27d0*/  IMAD.U32 R5, RZ, RZ, UR4 ;  /* 0x00000004ff057e24 */ /* 0x000fc8000f8e00ff */
[----:B------:R-:W-:-:S04]  /*27e0*/  IMAD R3, R4, 0x8, R5 ;  /* 0x0000000804037824 */ /* 0x000fc800078e0205 */
[----:B------:R0:W3:Y:S01]  /*27f0*/  SYNCS.PHASECHK.TRANS64.TRYWAIT P1, [R3+URZ], R0 ;  /* 0x00000000030075a7 */ /* 0x0000e2000802017f */
[----:B------:R-:W-:Y:S05]  /*2800*/  @!P0 BRA `(.L_x_24) ;  /* 0x0000000000048947 */ /* 0x000fea0003800000 */
[----:B------:R-:W-:Y:S01]  /*2810*/  BPT.TRAP 0x1 ;  /* 0x000000040000795c */ /* 0x000fe20000300000 */
.L_x_24:
[----:B---3--:R-:W-:Y:S05]  /*2820*/  @P1 BRA `(.L_x_25) ;  /* 0x0000000000081947 */ /* 0x008fea0003800000 */
[----:B------:R-:W3:Y:S02]  /*2830*/  SYNCS.PHASECHK.TRANS64.TRYWAIT P1, [R3+URZ], R0 ;  /* 0x00000000030075a7 */ /* 0x000ee4000802017f */
[----:B---3--:R-:W-:Y:S05]  /*2840*/  @!P1 BRA `(.L_x_26) ;  /* 0x000000ac00d89947 */ /* 0x008fea0003800000 */
.L_x_25:
[----:B------:R-:W-:Y:S01]  /*2850*/  ULEA UR29, UR26, UR44, 0xb ;  /* 0x0000002c1a1d7291 */ /* 0x000fe2000f8e583f */
[----:B------:R-:W-:Y:S01]  /*2860*/  WARPGROUP.ARRIVE ;  /* 0x00000000000079c5 */ /* 0x000fe20000000000 */
[----:B------:R-:W-:Y:S01]  /*2870*/  UIMAD UR30, UR26, 0x500, UR24 ;  /* 0x000005001a1e78a4 */ /* 0x000fe2000f8e0218 */
[----:B------:R-:W-:Y:S01]  /*2880*/  UMOV UR5, 0x40000040 ;  /* 0x4000004000057882 */ /* 0x000fe20000000000 */
[----:B------:R-:W-:Y:S02]  /*2890*/  UMOV UR7, 0x40000040 ;  /* 0x4000004000077882 */ /* 0x000fe40000000000 */
[----:B------:R-:W-:Y:S01]  /*28a0*/  UIADD3 UR10, UR30, 0x100, URZ ;  /* 0x000001001e0a7890 */ /* 0x000fe2000fffe03f */
[----:B------:R-:W-:Y:S02]  /*28b0*/  UMOV UR4, UR29 ;  /* 0x0000001d00047c82 */ /* 0x000fe40008000000 */
[----:B------:R-:W-:Y:S01]  /*28c0*/  UMOV UR6, UR30 ;  /* 0x0000001e00067c82 */ /* 0x000fe20008000000 */
[----:B------:R-:W-:Y:S01]  /*28d0*/  UMOV UR8, UR4 ;  /* 0x0000000400087c82 */ /* 0x000fe20008000000 */
[----:B------:R-:W-:Y:S01]  /*28e0*/  IGMMA.64x32x32.S8.S8 R168, gdesc[UR4], R168, gsb0 ;  /* 0x0120000004a879f1 */ /* 0x000fe200080410a8 */
[----:B------:R-:W-:Y:S01]  /*28f0*/  UMOV UR9, UR5 ;  /* 0x0000000500097c82 */ /* 0x000fe20008000000 */
[----:B------:R-:W-:Y:S01]  /*2900*/  UMOV UR11, 0x40000040 ;  /* 0x40000040000b7882 */ /* 0x000fe20000000000 */
[----:B------:R-:W-:Y:S01]  /*2910*/  UIADD3 UR14, UR30, 0x200, URZ ;  /* 0x000002001e0e7890 */ /* 0x000fe2000fffe03f */
[----:B------:R-:W-:Y:S01]  /*2920*/  UMOV UR12, UR4 ;  /* 0x00000004000c7c82 */ /* 0x000fe20008000000 */
        /* <DEDUP_REMOVED lines=11> */
[----:B------:R-:W-:Y:S01]  /*29e0*/  UMOV UR5, 0x40000040 ;  /* 0x4000004000057882 */ /* 0x000fe20000000000 */
[----:B------:R-:W-:-:S02]  /*29f0*/  WARPGROUP.DEPBAR.LE gsb0, 0x0 ;  /* 0x00008000000079c5 */ /* 0x000fc40000010000 */
        /* <DEDUP_REMOVED lines=22> */
[----:B------:R-:W-:Y:S01]  /*2b60*/  IGMMA.64x32x32.S8.S8 R24, gdesc[UR20], R24, gsb0 ;  /* 0x01200000141879f1 */ /* 0x000fe20008041018 */
[----:B------:R-:W-:Y:S01]  /*2b70*/  UMOV UR22, UR6 ;  /* 0x0000000600167c82 */ /* 0x000fe20008000000 */
[----:B------:R-:W-:Y:S01]  /*2b80*/  UMOV UR23, UR7 ;  /* 0x0000000700177c82 */ /* 0x000fe20008000000 */
[----:B------:R-:W-:Y:S01]  /*2b90*/  UIADD3 UR6, UR30, 0x2, URZ ;  /* 0x000000021e067890 */ /* 0x000fe2000fffe03f */
[----:B------:R-:W-:Y:S01]  /*2ba0*/  UMOV UR7, 0x40000040 ;  /* 0x4000004000077882 */ /* 0x000fe20000000000 */
[----:B------:R-:W-:Y:S02]  /*2bb0*/  WARPGROUP.DEPBAR.LE gsb0, 0x0 ;  /* 0x00008000000079c5 */ /* 0x000fe40000010000 */
[----:B------:R-:W-:-:S06]  /*2bc0*/  WARPGROUP.ARRIVE ;  /* 0x00000000000079c5 */ /* 0x000fcc0000000000 */
[----:B------:R-:W-:Y:S01]  /*2bd0*/  IGMMA.64x32x32.S8.S8 R56, gdesc[UR16], R56, gsb0 ;  /* 0x01200000103879f1 */ /* 0x000fe20008041038 */
[----:B------:R-:W-:Y:S01]  /*2be0*/  UIADD3 UR18, UR30, 0x302, URZ ;  /* 0x000003021e127890 */ /* 0x000fe2000fffe03f */
[----:B------:R-:W-:Y:S01]  /*2bf0*/  UMOV UR16, UR4 ;  /* 0x0000000400107c82 */ /* 0x000fe20008000000 */
[----:B------:R-:W-:Y:S01]  /*2c00*/  UMOV UR17, UR5 ;  /* 0x0000000500117c82 */ /* 0x000fe20008000000 */
        /* <DEDUP_REMOVED lines=187> */
[----:B------:R-:W-:Y:S01]  /*37c0*/  BPT.TRAP 0x1 ;  /* 0x000000040000795c */ /* 0x000fe20000300000 */
.L_x_27:
[----:B------:R-:W-:Y:S01]  /*37d0*/  ISETP.NE.AND P1, PT, R18, RZ, PT ;  /* 0x000000ff1200720c */ /* 0x000fe20003f25270 */
[----:B0--3--:R-:W-:Y:S01]  /*37e0*/  IMAD.U32 R0, RZ, RZ, UR25 ;  /* 0x00000019ff007e24 */ /* 0x009fe2000f8e00ff */
[----:B------:R-:W-:-:S11]  /*37f0*/  UISETP.GT.U32.AND UP0, UPT, UR38, 0x1, UPT ;  /* 0x000000012600788c */ /* 0x000fd6000bf04070 */
[----:B------:R-:W-:-:S04]  /*3800*/  @P1 IMAD R0, R0, 0x8, R5 ;  /* 0x0000000800001824 */ /* 0x000fc800078e0205 */
[----:B------:R-:W-:-:S05]  /*3810*/  @P1 VIADD R0, R0, 0x20 ;  /* 0x0000002000001836 */ /* 0x000fca0000000000 */
[----:B------:R-:W-:-:S04]  /*3820*/  @P1 PRMT R0, R19, 0x654, R0 ;  /* 0x0000065413001816 */ /* 0x000fc80000000000 */
[----:B------:R0:W-:Y:S01]  /*3830*/  @P1 SYNCS.ARRIVE.TRANS64.RED.A1T0 RZ, [R0+URZ], RZ ;  /* 0x000000ff00ff19a7 */ /* 0x0001e2000810043f */
[----:B------:R-:W-:-:S13]  /*3840*/  PLOP3.LUT P1, PT, PT, PT, UP0, 0x80, 0x0 ;  /* 0x000000000000781c */ /* 0x000fda0003f2f008 */
[----:B0-----:R-:W-:Y:S05]  /*3850*/  @P1 BRA `(.L_x_28) ;  /* 0x0000000000041947 */ /* 0x001fea0003800000 */
[----:B------:R-:W-:Y:S01]  /*3860*/  BPT.TRAP 0x1 ;  /* 0x000000040000795c */ /* 0x000fe20000300000 */
.L_x_28:
[----:B------:R-:W-:Y:S02]  /*3870*/  UISETP.GT.AND UP2, UPT, UR28, 0x1, UPT ;  /* 0x000000011c00788c */ /* 0x000fe4000bf44270 */
[----:B------:R-:W-:Y:S02]  /*3880*/  UIADD3 UR26, UR26, 0x1, URZ ;  /* 0x000000011a1a7890 */ /* 0x000fe4000fffe03f */
[----:B------:R-:W-:Y:S02]  /*3890*/  UIADD3 UR25, UR25, 0x1, URZ ;  /* 0x0000000119197890 */ /* 0x000fe4000fffe03f */
[----:B------:R-:W-:Y:S01]  /*38a0*/  PLOP3.LUT P1, PT, PT, PT, UP2, 0x80, 0x0 ;  /* 0x000000000000781c */ /* 0x000fe20003f2f028 */
[----:B------:R-:W-:Y:S02]  /*38b0*/  UISETP.NE.AND UP0, UPT, UR26, 0x4, UPT ;  /* 0x000000041a00788c */ /* 0x000fe4000bf05270 */
[----:B------:R-:W-:Y:S02]  /*38c0*/  UIADD3 UR4, UR28, -0x1, URZ ;  /* 0xffffffff1c047890 */ /* 0x000fe4000fffe03f */
[----:B------:R-:W-:-:S02]  /*38d0*/  UISETP.NE.AND UP1, UPT, UR25, 0x4, UPT ;  /* 0x000000041900788c */ /* 0x000fc4000bf25270 */
[----:B------:R-:W-:Y:S02]  /*38e0*/  USEL UR5, URZ, 0x1, UP0 ;  /* 0x000000013f057887 */ /* 0x000fe40008000000 */
[----:B------:R-:W-:Y:S02]  /*38f0*/  USEL UR26, UR26, URZ, UP0 ;  /* 0x0000003f1a1a7287 */ /* 0x000fe40008000000 */
[----:B------:R-:W-:Y:S02]  /*3900*/  USEL UR25, UR25, URZ, UP1 ;  /* 0x0000003f19197287 */ /* 0x000fe40008800000 */
[----:B------:R-:W-:Y:S01]  /*3910*/  ULOP3.LUT UR27, UR27, UR5, URZ, 0x3c, !UPT ;  /* 0x000000051b1b7292 */ /* 0x000fe2000f8e3c3f */
[----:B------:R-:W-:Y:S01]  /*3920*/  UMOV UR28, UR4 ;  /* 0x00000004001c7c82 */ /* 0x000fe20008000000 */
[----:B------:R-:W-:Y:S10]  /*3930*/  @P1 BRA `(.L_x_29) ;  /* 0xffffffec00841947 */ /* 0x000ff4000383ffff */
.L_x_22:
[----:B------:R-:W0:Y:S02]  /*3940*/  LDC R0, c[0x0][0x28c] ;  /* 0x0000a300ff007b82 */ /* 0x000e240000000800 */
[----:B0-----:R-:W-:-:S13]  /*3950*/  ISETP.GE.AND P1, PT, R0, 0x1, PT ;  /* 0x000000010000780c */ /* 0x001fda0003f26270 */
[----:B------:R-:W-:Y:S05]  /*3960*/  @!P1 BRA `(.L_x_30) ;  /* 0x0000000000449947 */ /* 0x000fea0003800000 */
[----:B------:R-:W-:Y:S05]  /*3970*/  @!P0 BRA `(.L_x_31) ;  /* 0x0000000000048947 */ /* 0x000fea0003800000 */
[----:B------:R-:W-:Y:S01]  /*3980*/  BPT.TRAP 0x1 ;  /* 0x000000040000795c */ /* 0x000fe20000300000 */
.L_x_31:
[----:B------:R-:W-:Y:S01]  /*3990*/  ISETP.NE.AND P0, PT, R18, RZ, PT ;  /* 0x000000ff1200720c */ /* 0x000fe20003f05270 */
[----:B------:R-:W-:-:S12]  /*39a0*/  UISETP.LT.AND UP1, UPT, UR43, 0x1, UPT ;  /* 0x000000012b00788c */ /* 0x000fd8000bf21270 */
[----:B------:R-:W-:-:S05]  /*39b0*/  VOTEU.ANY UP0, P0 ;  /* 0x00000000003f7886 */ /* 0x000fca0000000100 */
[----:B------:R-:W-:-:S04]  /*39c0*/  @UP0 USEL UR4, UR43, 0x1, UP1 ;  /* 0x000000012b040887 */ /* 0x000fc80008800000 */
[----:B------:R-:W-:Y:S02]  /*39d0*/  @UP0 UIADD3 UR4, UR37, UR43, -UR4 ;  /* 0x0000002b25040290 */ /* 0x000fe4000fffe804 */
[----:B------:R-:W-:-:S04]  /*39e0*/  UISETP.GT.U32.AND UP0, UPT, UR38, 0x1, UPT ;  /* 0x000000012600788c */ /* 0x000fc8000bf04070 */
[----:B------:R-:W-:-:S04]  /*39f0*/  IMAD.U32 R0, RZ, RZ, UR4 ;  /* 0x00000004ff007e24 */ /* 0x000fc8000f8e00ff */
[----:B------:R-:W-:-:S05]  /*3a00*/  @P0 IMAD.SHL.U32 R0, R0, 0x8, RZ ;  /* 0x0000000800000824 */ /* 0x000fca00078e00ff */
[----:B------:R-:W-:-:S04]  /*3a10*/  @P0 LOP3.LUT R0, R0, 0x18, RZ, 0xc0, !PT ;  /* 0x0000001800000812 */ /* 0x000fc800078ec0ff */
[----:B------:R-:W-:-:S04]  /*3a20*/  @P0 IADD3 R0, R5, 0x20, R0 ;  /* 0x0000002005000810 */ /* 0x000fc80007ffe000 */
[----:B------:R-:W-:-:S04]  /*3a30*/  @P0 PRMT R0, R19, 0x654, R0 ;  /* 0x0000065413000816 */ /* 0x000fc80000000000 */
[----:B------:R0:W-:Y:S01]  /*3a40*/  @P0 SYNCS.ARRIVE.TRANS64.RED.A1T0 RZ, [R0+URZ], RZ ;  /* 0x000000ff00ff09a7 */ /* 0x0001e2000810043f */
[----:B------:R-:W-:-:S13]  /*3a50*/  PLOP3.LUT P0, PT, PT, PT, UP0, 0x80, 0x0 ;  /* 0x000000000000781c */ /* 0x000fda0003f0f008 */
[----:B0-----:R-:W-:Y:S05]  /*3a60*/  @P0 BRA `(.L_x_30) ;  /* 0x0000000000040947 */ /* 0x001fea0003800000 */
[----:B------:R-:W-:Y:S01]  /*3a70*/  BPT.TRAP 0x1 ;  /* 0x000000040000795c */ /* 0x000fe20000300000 */
.L_x_30:
[C---:B------:R-:W-:Y:S01]  /*3a80*/  LOP3.LUT R0, R2.reuse, 0x3, RZ, 0xc0, !PT ;  /* 0x0000000302007812 */ /* 0x040fe200078ec0ff */
[----:B------:R-:W-:Y:S01]  /*3a90*/  IMAD.MOV.U32 R7, RZ, RZ, -0x2 ;  /* 0xfffffffeff077424 */ /* 0x000fe200078e00ff */
[----:B------:R-:W-:Y:S01]  /*3aa0*/  ULDC UR9, c[0x0][0x288] ;  /* 0x0000a20000097ab9 */ /* 0x000fe20000000800 */
[----:B------:R-:W-:Y:S01]  /*3ab0*/  UIMAD UR41, UR41, 0xa0, URZ ;  /* 0x000000a0292978a4 */ /* 0x000fe2000f8e023f */
[----:B------:R-:W-:Y:S01]  /*3ac0*/  LOP3.LUT R4, R2, 0x60, RZ, 0xc0, !PT ;  /* 0x0000006002047812 */ /* 0x000fe200078ec0ff */
[----:B------:R-:W-:Y:S01]  /*3ad0*/  IMAD R7, R0, R7, UR9 ;  /* 0x0000000900077e24 */ /* 0x000fe2000f8e0207 */
[--C-:B------:R-:W-:Y:S01]  /*3ae0*/  SHF.R.U32.HI R0, RZ, 0x7, R2.reuse ;  /* 0x00000007ff007819 */ /* 0x100fe20000011602 */
[----:B------:R-:W-:Y:S01]  /*3af0*/  UIADD3 UR37, UR43, UR37, URZ ;  /* 0x000000252b257290 */ /* 0x000fe2000fffe03f */
[----:B------:R-:W-:Y:S01]  /*3b00*/  SHF.R.U32.HI R3, RZ, 0x2, R2 ;  /* 0x00000002ff037819 */ /* 0x000fe20000011602 */
[----:B------:R-:W-:Y:S01]  /*3b10*/  UIMAD.WIDE UR10, UR40, 0x100, URZ ;  /* 0x00000100280a78a5 */ /* 0x000fe2000f8e023f */
[----:B------:R-:W-:Y:S01]  /*3b20*/  LOP3.LUT R0, R0, 0x1, RZ, 0xc0, !PT ;  /* 0x0000000100007812 */ /* 0x000fe200078ec0ff */
[----:B------:R-:W-:Y:S01]  /*3b30*/  USHF.L.U32 UR40, UR40, 0x8, URZ ;  /* 0x0000000828287899 */ /* 0x000fe2000800063f */
[----:B------:R-:W-:Y:S01]  /*3b40*/  SHF.R.U32.HI R6, RZ, 0x1, R4 ;  /* 0x00000001ff067819 */ /* 0x000fe20000011604 */
[----:B------:R-:W-:Y:S01]  /*3b50*/  UISETP.GE.AND UP2, UPT, UR41, UR9, UPT ;  /* 0x000000092900728c */ /* 0x000fe2000bf46270 */
[----:B------:R-:W-:Y:S01]  /*3b60*/  IMAD.SHL.U32 R188, R2, 0x2, RZ ;  /* 0x0000000202bc7824 */ /* 0x000fe200078e00ff */
[----:B------:R-:W-:Y:S01]  /*3b70*/  ULDC UR8, c[0x0][0x284] ;  /* 0x0000a10000087ab9 */ /* 0x000fe20000000800 */
[----:B------:R-:W-:Y:S01]  /*3b80*/  USHF.R.U32.HI UR4, URZ, 0x2, UR37 ;  /* 0x000000023f047899 */ /* 0x000fe20008011625 */
[----:B------:R-:W-:Y:S01]  /*3b90*/  IMAD.U32 R189, RZ, RZ, UR41 ;  /* 0x00000029ffbd7e24 */ /* 0x000fe2000f8e00ff */
[----:B------:R-:W-:Y:S01]  /*3ba0*/  UISETP.GE.OR UP2, UPT, UR40, UR8, UP2 ;  /* 0x000000082800728c */ /* 0x000fe20009746670 */
[----:B------:R-:W-:Y:S01]  /*3bb0*/  IMAD.SHL.U32 R4, R0, 0x40, RZ ;  /* 0x0000004000047824 */ /* 0x000fe200078e00ff */
[----:B------:R-:W-:Y:S01]  /*3bc0*/  LOP3.LUT R3, R3, 0x7, RZ, 0xc0, !PT ;  /* 0x0000000703037812 */ /* 0x000fe200078ec0ff */
[----:B------:R-:W-:Y:S01]  /*3bd0*/  ULOP3.LUT UR4, UR4, 0x1, URZ, 0xc0, !UPT ;  /* 0x0000000104047892 */ /* 0x000fe2000f8ec03f */
[----:B------:R-:W-:Y:S01]  /*3be0*/  LOP3.LUT R188, R189, 0x6, R188, 0xf8, !PT ;  /* 0x00000006bdbc7812 */ /* 0x000fe200078ef8bc */
[----:B------:R-:W-:Y:S01]  /*3bf0*/  USHF.R.S32.HI UR12, URZ, 0x1f, UR42 ;  /* 0x0000001f3f0c7899 */ /* 0x000fe2000801142a */
[--C-:B------:R-:W-:Y:S01]  /*3c00*/  LOP3.LUT R193, R4, 0x40, R3.reuse, 0xe2, !PT ;  /* 0x0000004004c17812 */ /* 0x100fe200078ee203 */
[----:B------:R-:W-:Y:S01]  /*3c10*/  ULDC.64 UR6, c[0x0][0x5d0] ;  /* 0x0001740000067ab9 */ /* 0x000fe20000000a00 */
[----:B------:R-:W-:Y:S01]  /*3c20*/  UISETP.GT.U32.AND UP0, UPT, UR37, 0x3, UPT ;  /* 0x000000032500788c */ /* 0x000fe2000bf04070 */
[----:B------:R-:W-:Y:S01]  /*3c30*/  IADD3 R3, RZ, -R6, -R3 ;  /* 0x80000006ff037210 */ /* 0x000fe20007ffe803 */
[----:B------:R-:W-:Y:S01]  /*3c40*/  UISETP.NE.U32.AND UP1, UPT, UR4, 0x1, UPT ;  /* 0x000000010400788c */ /* 0x000fe2000bf25070 */
[----:B------:R-:W-:Y:S01]  /*3c50*/  PLOP3.LUT P0, PT, PT, PT, UP2, 0x80, 0x0 ;  /* 0x000000000000781c */ /* 0x000fe20003f0f028 */
[----:B------:R-:W-:Y:S01]  /*3c60*/  UIMAD UR5, UR12, UR6, URZ ;  /* 0x000000060c0572a4 */ /* 0x000fe2000f8e023f */
[--C-:B------:R-:W-:Y:S01]  /*3c70*/  SHF.R.S32.HI R189, RZ, 0x1f, R188.reuse ;  /* 0x0000001fffbd7819 */ /* 0x100fe200000114bc */
[----:B------:R-:W-:Y:S01]  /*3c80*/  UISETP.LT.U32.AND UP0, UPT, UR43, 0x4, UP0 ;  /* 0x000000042b00788c */ /* 0x000fe20008701070 */
[----:B------:R-:W-:Y:S01]  /*3c90*/  IMAD.U32 R5, RZ, RZ, UR6 ;  /* 0x00000006ff057e24 */ /* 0x000fe2000f8e00ff */
[----:B------:R-:W-:Y:S01]  /*3ca0*/  UISETP.GT.U32.AND UP1, UPT, UR43, 0x3, !UP1 ;  /* 0x000000032b00788c */ /* 0x000fe2000cf24070 */
[----:B------:R-:W-:Y:S01]  /*3cb0*/  IMAD R0, R0, -0x40, R3 ;  /* 0xffffffc000007824 */ /* 0x000fe200078e0203 */
[----:B------:R-:W-:Y:S01]  /*3cc0*/  UIMAD UR5, UR42, UR7, UR5 ;  /* 0x000000072a0572a4 */ /* 0x000fe2000f8e0205 */
[----:B------:R-:W-:Y:S01]  /*3cd0*/  IMAD.U32 R3, RZ, RZ, UR8 ;  /* 0x00000008ff037e24 */ /* 0x000fe2000f8e00ff */
[----:B------:R-:W-:Y:S01]  /*3ce0*/  USEL UR6, URZ, 0x1, !UP0 ;  /* 0x000000013f067887 */ /* 0x000fe2000c000000 */
[----:B------:R-:W-:Y:S01]  /*3cf0*/  IMAD.WIDE.U32 R4, R5, UR42, R188 ;  /* 0x0000002a05047c25 */ /* 0x000fe2000f8e00bc */
[----:B------:R-:W-:Y:S01]  /*3d00*/  USEL UR4, URZ, 0x1, !UP1 ;  /* 0x000000013f047887 */ /* 0x000fe2000c800000 */
[----:B------:R-:W-:Y:S01]  /*3d10*/  LOP3.LUT R193, R193, UR10, R6, 0xfe, !PT ;  /* 0x0000000ac1c17c12 */ /* 0x000fe2000f8efe06 */
[----:B------:R-:W-:Y:S01]  /*3d20*/  ULOP3.LUT UR37, UR37, 0x3, URZ, 0xc0, !UPT ;  /* 0x0000000325257892 */ /* 0x000fe2000f8ec03f */
[----:B------:R-:W-:Y:S01]  /*3d30*/  IADD3 R0, R3, -UR40, R0 ;  /* 0x8000002803007c10 */ /* 0x000fe2000fffe000 */
[----:B------:R-:W-:Y:S01]  /*3d40*/  ULOP3.LUT UR36, UR4, UR36, UR6, 0x96, !UPT ;  /* 0x0000002404247292 */ /* 0x000fe2000f8e9606 */
[----:B------:R-:W-:Y:S01]  /*3d50*/  VIADD R5, R5, UR5 ;  /* 0x0000000505057c36 */ /* 0x000fe20008000000 */
[----:B------:R-:W-:Y:S01]  /*3d60*/  UMOV UR40, 0xffffffff ;  /* 0xffffffff00287882 */ /* 0x000fe20000000000 */
[----:B------:R-:W-:Y:S01]  /*3d70*/  VIADD R3, R7, -UR41 ;  /* 0x8000002907037c36 */ /* 0x000fe20008000000 */
[----:B------:R-:W-:Y:S08]  /*3d80*/  @P0 BRA `(.L_x_32) ;  /* 0x0000007800f80947 */ /* 0x000ff00003800000 */
[----:B------:R-:W0:Y:S01]  /*3d90*/  LDC.64 R14, c[0x0][0x5c8] ;  /* 0x00017200ff0e7b82 */ /* 0x000e220000000a00 */
[----:B------:R-:W-:Y:S01]  /*3da0*/  ULDC.64 UR4, c[0x0][0x5c0] ;  /* 0x0001700000047ab9 */ /* 0x000fe20000000a00 */
[----:B------:R-:W-:Y:S01]  /*3db0*/  BSSY B0, `(.L_x_32) ;  /* 0x00007bb000007945 */ /* 0x000fe20003800000 */
[C---:B0-----:R-:W-:Y:S01]  /*3dc0*/  IMAD R6, R14.reuse, UR11, RZ ;  /* 0x0000000b0e067c24 */ /* 0x041fe2000f8e02ff */
[----:B------:R-:W-:Y:S01]  /*3dd0*/  SHF.L.U64.HI R13, R14, 0x3, R15 ;  /* 0x000000030e0d7819 */ /* 0x000fe2000001020f */
[----:B------:R-:W-:-:S04]  /*3de0*/  IMAD.WIDE.U32 R4, R193, R14, R4 ;  /* 0x0000000ec1047225 */ /* 0x000fc800078e0004 */
[----:B------:R-:W-:Y:S01]  /*3df0*/  IMAD R7, R193, R15, R6 ;  /* 0x0000000fc1077224 */ /* 0x000fe200078e0206 */
[----:B------:R-:W-:Y:S01]  /*3e00*/  IADD3 R4, P0, R4, UR4, RZ ;  /* 0x0000000404047c10 */ /* 0x000fe2000ff1e0ff */
[C---:B------:R-:W-:Y:S02]  /*3e10*/  IMAD.SHL.U32 R11, R14.reuse, 0x8, RZ ;  /* 0x000000080e0b7824 */ /* 0x040fe400078e00ff */
[----:B------:R-:W-:Y:S01]  /*3e20*/  IMAD.IADD R7, R5, 0x1, R7 ;  /* 0x0000000105077824 */ /* 0x000fe200078e0207 */
[-C--:B------:R-:W-:Y:S02]  /*3e30*/  LEA R6, P2, R14, R4.reuse, 0x7 ;  /* 0x000000040e067211 */ /* 0x080fe400078438ff */
[----:B------:R-:W-:Y:S02]  /*3e40*/  IADD3 R8, P1, R11, R4, RZ ;  /* 0x000000040b087210 */ /* 0x000fe40007f3e0ff */
[----:B------:R-:W-:Y:S02]  /*3e50*/  IADD3.X R5, R7, UR5, RZ, P0, !PT ;  /* 0x0000000507057c10 */ /* 0x000fe400087fe4ff */
[----:B-----5:R-:W-:-:S02]  /*3e60*/  ISETP.NE.AND P0, PT, R184, RZ, PT ;  /* 0x000000ffb800720c */ /* 0x020fc40003f05270 */
[----:B------:R-:W-:Y:S01]  /*3e70*/  LEA.HI.X R7, R14, R5, R15, 0x7, P2 ;  /* 0x000000050e077211 */ /* 0x000fe200010f3c0f */
[----:B------:R-:W-:Y:S01]  /*3e80*/  IMAD.X R9, R13, 0x1, R5, P1 ;  /* 0x000000010d097824 */ /* 0x000fe200008e0605 */
[----:B------:R-:W-:-:S05]  /*3e90*/  IADD3 R10, P2, R11, R6, RZ ;  /* 0x000000060b0a7210 */ /* 0x000fca0007f5e0ff */
[----:B------:R-:W-:-:S04]  /*3ea0*/  IMAD.X R11, R13, 0x1, R7, P2 ;  /* 0x000000010d0b7824 */ /* 0x000fc800010e0607 */
[----:B------:R-:W-:Y:S05]  /*3eb0*/  @!P0 BRA `(.L_x_33) ;  /* 0x0000005c00188947 */ /* 0x000fea0003800000 */
[----:B------:R-:W0:Y:S01]  /*3ec0*/  LDC.64 R14, c[0x0][0x5b0] ;  /* 0x00016c00ff0e7b82 */ /* 0x000e220000000a00 */
[----:B------:R-:W-:Y:S01]  /*3ed0*/  ULDC.64 UR6, c[0x0][0x5b8] ;  /* 0x00016e0000067ab9 */ /* 0x000fe20000000a00 */
[----:B------:R-:W-:Y:S01]  /*3ee0*/  ISETP.GE.AND P3, PT, R0, 0x1, PT ;  /* 0x000000010000780c */ /* 0x000fe20003f66270 */
[----:B------:R-:W-:Y:S02]  /*3ef0*/  UIMAD UR4, UR12, UR6, URZ ;  /* 0x000000060c0472a4 */ /* 0x000fe4000f8e023f */
[----:B------:R-:W-:Y:S01]  /*3f00*/  IMAD.U32 R21, RZ, RZ, UR6 ;  /* 0x00000006ff157e24 */ /* 0x000fe2000f8e00ff */
[----:B------:R-:W-:Y:S01]  /*3f10*/  BSSY B1, `(.L_x_34) ;  /* 0x000000e000017945 */ /* 0x000fe20003800000 */
[----:B------:R-:W-:Y:S01]  /*3f20*/  ISETP.LT.OR P1, PT, R3, 0x1, !P3 ;  /* 0x000000010300780c */ /* 0x000fe20005f21670 */
[----:B------:R-:W-:Y:S01]  /*3f30*/  UIMAD UR4, UR42, UR7, UR4 ;  /* 0x000000072a0472a4 */ /* 0x000fe2000f8e0204 */
[----:B------:R-:W3:Y:S01]  /*3f40*/  LDC.64 R12, c[0x0][0x5a8] ;  /* 0x00016a00ff0c7b82 */ /* 0x000ee20000000a00 */
[----:B------:R-:W-:-:S04]  /*3f50*/  IMAD.WIDE.U32 R188, R21, UR42, R188 ;  /* 0x0000002a15bc7c25 */ /* 0x000fc8000f8e00bc */
[----:B------:R-:W-:Y:S02]  /*3f60*/  VIADD R21, R189, UR4 ;  /* 0x00000004bd157c36 */ /* 0x000fe40008000000 */
[----:B------:R-:W-:Y:S02]  /*3f70*/  IMAD.MOV.U32 R20, RZ, RZ, R188 ;  /* 0x000000ffff147224 */ /* 0x000fe400078e00bc */
[----:B0-----:R-:W-:Y:S02]  /*3f80*/  IMAD R190, R14, UR11, RZ ;  /* 0x0000000b0ebe7c24 */ /* 0x001fe4000f8e02ff */
[----:B------:R-:W-:-:S04]  /*3f90*/  IMAD.WIDE.U32 R186, R193, R14, R20 ;  /* 0x0000000ec1ba7225 */ /* 0x000fc800078e0014 */
[----:B------:R-:W-:Y:S01]  /*3fa0*/  IMAD R199, R193, R15, R190 ;  /* 0x0000000fc1c77224 */ /* 0x000fe200078e02be */
[----:B---3--:R-:W-:-:S04]  /*3fb0*/  IADD3 R186, P0, R186, R12, RZ ;  /* 0x0000000cbaba7210 */ /* 0x008fc80007f1e0ff */
[----:B------:R-:W-:Y:S01]  /*3fc0*/  IADD3.X R187, R13, R187, R199, P0, !PT ;  /* 0x000000bb0dbb7210 */ /* 0x000fe200007fe4c7 */
[----:B------:R-:W-:Y:S08]  /*3fd0*/  @P1 BRA `(.L_x_35) ;  /* 0x0000000000041947 */ /* 0x000ff00003800000 */
[----:B-1----:R0:W5:Y:S02]  /*3fe0*/  LDG.E.U8 R23, desc[UR46][R186.64] ;  /* 0x0000002eba177981 */ /* 0x002164000c1e1100 */
.L_x_35:
[----:B------:R-:W-:Y:S05]  /*3ff0*/  BSYNC B1 ;  /* 0x0000000000017941 */ /* 0x000fea0003800000 */
.L_x_34:
[----:B--2--5:R-:W-:Y:S01]  /*4000*/  LOP3.LUT R185, R23, 0xffff, RZ, 0xc0, !PT ;  /* 0x0000ffff17b97812 */ /* 0x024fe200078ec0ff */
[C---:B------:R-:W-:Y:S01]  /*4010*/  IMAD.SHL.U32 R190, R14.reuse, 0x8, RZ ;  /* 0x000000080ebe7824 */ /* 0x040fe200078e00ff */
[----:B------:R-:W-:Y:S01]  /*4020*/  ISETP.LT.OR P5, PT, R3, 0x2, !P3 ;  /* 0x000000020300780c */ /* 0x000fe20005fa1670 */
[----:B------:R-:W-:Y:S01]  /*4030*/  BSSY B1, `(.L_x_36) ;  /* 0x0000010000017945 */ /* 0x000fe20003800000 */
[----:B------:R-:W-:Y:S02]  /*4040*/  PRMT R185, R185, 0x8880, RZ ;  /* 0x00008880b9b97816 */ /* 0x000fe400000000ff */
[----:B------:R-:W-:Y:S02]  /*4050*/  SHF.L.U64.HI R191, R14, 0x3, R15 ;  /* 0x000000030ebf7819 */ /* 0x000fe4000001020f */
[----:B------:R-:W-:Y:S01]  /*4060*/  ISETP.GE.AND P2, PT, R0, 0x9, PT ;  /* 0x000000090000780c */ /* 0x000fe20003f46270 */
[----:B------:R-:W-:Y:S02]  /*4070*/  IMAD R185, R185, R184, RZ ;  /* 0x000000b8b9b97224 */ /* 0x000fe400078e02ff */
[----:B------:R-:W-:Y:S01]  /*4080*/  IMAD.WIDE.U32 R194, R193, R14, R190 ;  /* 0x0000000ec1c27225 */ /* 0x000fe200078e00be */
[----:B------:R-:W-:-:S02]  /*4090*/  ISETP.LT.OR P6, PT, R3, 0x1, !P2 ;  /* 0x000000010300780c */ /* 0x000fc400057c1670 */
[----:B------:R-:W-:Y:S01]  /*40a0*/  ISETP.LT.OR P0, PT, R3, 0x2, !P2 ;  /* 0x000000020300780c */ /* 0x000fe20005701670 */
[----:B------:R-:W-:-:S05]  /*40b0*/  @!P1 IMAD R197, R168, R22, R185 ;  /* 0x00000016a8c59224 */ /* 0x000fca00078e02b9 */
[----:B------:R2:W-:Y:S01]  /*40c0*/  @!P1 STG.E.U8 desc[UR46][R4.64], R197 ;  /* 0x000000c504009986 */ /* 0x0005e2000c10112e */
[----:B------:R-:W-:Y:S01]  /*40d0*/  IADD3 R168, P1, P4, R188, R12, R194 ;  /* 0x0000000cbca87210 */ /* 0x000fe20007c3e0c2 */
[----:B------:R-:W-:Y:S01]  /*40e0*/  IMAD.IADD R194, R199, 0x1, R195 ;  /* 0x00000001c7c27824 */ /* 0x000fe200078e02c3 */
[----:B------:R-:W-:Y:S11]  /*40f0*/  @P5 BRA `(.L_x_37) ;  /* 0x00000000000c5947 */ /* 0x000ff60003800000 */
[----:B-1----:R-:W3:Y:S02]  /*4100*/  LDG.E.U8 R23, desc[UR46][R186.64+0x1] ;  /* 0x0000012eba177981 */ /* 0x002ee4000c1e1100 */
[----:B---3--:R-:W-:-:S05]  /*4110*/  PRMT R185, R23, 0x8880, RZ ;  /* 0x0000888017b97816 */ /* 0x008fca00000000ff */
[----:B------:R-:W-:-:S07]  /*4120*/  IMAD R185, R185, R184, RZ ;  /* 0x000000b8b9b97224 */ /* 0x000fce00078e02ff */
.L_x_37:
[----:B------:R-:W-:Y:S05]  /*4130*/  BSYNC B1 ;  /* 0x0000000000017941 */ /* 0x000fea0003800000 */
.L_x_36:
[----:B------:R-:W-:Y:S01]  /*4140*/  @!P5 IMAD R195, R169, R22, R185 ;  /* 0x00000016a9c3d224 */ /* 0x000fe200078e02b9 */
[----:B------:R-:W-:Y:S01]  /*4150*/  BSSY B1, `(.L_x_38) ;  /* 0x0000007000017945 */ /* 0x000fe20003800000 */
[----:B------:R-:W-:-:S03]  /*4160*/  IADD3.X R169, R21, R13, R194, P1, P4 ;  /* 0x0000000d15a97210 */ /* 0x000fc60000fe84c2 */
[----:B------:R3:W-:Y:S01]  /*4170*/  @!P5 STG.E.U8 desc[UR46][R4.64+0x1], R195 ;  /* 0x000001c30400d986 */ /* 0x0007e2000c10112e */
[----:B------:R-:W-:Y:S05]  /*4180*/  @P6 BRA `(.L_x_39) ;  /* 0x00000000000c6947 */ /* 0x000fea0003800000 */
[----:B-1----:R-:W4:Y:S02]  /*4190*/  LDG.E.U8 R23, desc[UR46][R168.64] ;  /* 0x0000002ea8177981 */ /* 0x002f24000c1e1100 */
[----:B----4-:R-:W-:-:S05]  /*41a0*/  PRMT R185, R23, 0x8880, RZ ;  /* 0x0000888017b97816 */ /* 0x010fca00000000ff */
[----:B------:R-:W-:-:S07]  /*41b0*/  IMAD R185, R185, R184, RZ ;  /* 0x000000b8b9b97224 */ /* 0x000fce00078e02ff */
.L_x_39:
[----:B------:R-:W-:Y:S05]  /*41c0*/  BSYNC B1 ;  /* 0x0000000000017941 */ /* 0x000fea0003800000 */
.L_x_38:
[----:B---3--:R-:W-:Y:S01]  /*41d0*/  @!P6 IMAD R195, R170, R22, R185 ;  /* 0x00000016aac3e224 */ /* 0x008fe200078e02b9 */
[----:B------:R-:W-:Y:S04]  /*41e0*/  BSSY B1, `(.L_x_40) ;  /* 0x0000006000017945 */ /* 0x000fe80003800000 */
[----:B------:R3:W-:Y:S01]  /*41f0*/  @!P6 STG.E.U8 desc[UR46][R8.64], R195 ;  /* 0x000000c30800e986 */ /* 0x0007e2000c10112e */
[----:B------:R-:W-:Y:S05]  /*4200*/  @P0 BRA `(.L_x_41) ;  /* 0x00000000000c0947 */ /* 0x000fea0003800000 */
[----:B-1----:R-:W4:Y:S02]  /*4210*/  LDG.E.U8 R23, desc[UR46][R168.64+0x1] ;  /* 0x0000012ea8177981 */ /* 0x002f24000c1e1100 */
[----:B----4-:R-:W-:-:S05]  /*4220*/  PRMT R185, R23, 0x8880, RZ ;  /* 0x0000888017b97816 */ /* 0x010fca00000000ff */
[----:B------:R-:W-:-:S07]  /*4230*/  IMAD R185, R185, R184, RZ ;  /* 0x000000b8b9b97224 */ /* 0x000fce00078e02ff */
.L_x_41:
[----:B------:R-:W-:Y:S05]  /*4240*/  BSYNC B1 ;  /* 0x0000000000017941 */ /* 0x000fea0003800000 */
.L_x_40:
[----:B------:R-:W-:Y:S01]  /*4250*/  ISETP.LT.OR P4, PT, R3, 0x9, !P3 ;  /* 0x000000090300780c */ /* 0x000fe20005f81670 */
[----:B------:R-:W-:Y:S01]  /*4260*/  @!P0 IMAD R171, R171, R22, R185 ;  /* 0x00000016abab8224 */ /* 0x000fe200078e02b9 */
[----:B------:R-:W-:Y:S01]  /*4270*/  BSSY B1, `(.L_x_42) ;  /* 0x000000a000017945 */ /* 0x000fe20003800000 */
[C---:B------:R-:W-:Y:S02]  /*4280*/  ISETP.LT.OR P1, PT, R3.reuse, 0xa, !P3 ;  /* 0x0000000a0300780c */ /* 0x040fe40005f21670 */
[C---:B------:R-:W-:Y:S01]  /*4290*/  ISETP.LT.OR P5, PT, R3.reuse, 0x9, !P2 ;  /* 0x000000090300780c */ /* 0x040fe200057a1670 */
[----:B------:R4:W-:Y:S01]  /*42a0*/  @!P0 STG.E.U8 desc[UR46][R8.64+0x1], R171 ;  /* 0x000001ab08008986 */ /* 0x0009e2000c10112e */
[C---:B------:R-:W-:Y:S02]  /*42b0*/  ISETP.LT.OR P6, PT, R3.reuse, 0xa, !P2 ;  /* 0x0000000a0300780c */ /* 0x040fe400057c1670 */
[----:B------:R-:W-:-:S04]  /*42c0*/  ISETP.LT.OR P0, PT, R3, 0x11, !P3 ;  /* 0x000000110300780c */ /* 0x000fc80005f01670 */
[----:B------:R-:W-:Y:S09]  /*42d0*/  @P4 BRA `(.L_x_43) ;  /* 0x00000000000c4947 */ /* 0x000ff20003800000 */
[----:B-1----:R-:W5:Y:S02]  /*42e0*/  LDG.E.U8 R23, desc[UR46][R186.64+0x8] ;  /* 0x0000082eba177981 */ /* 0x002f64000c1e1100 */
[----:B-----5:R-:W-:-:S05]  /*42f0*/  PRMT R185, R23, 0x8880, RZ ;  /* 0x0000888017b97816 */ /* 0x020fca00000000ff */
[----:B------:R-:W-:-:S07]  /*4300*/  IMAD R185, R185, R184, RZ ;  /* 0x000000b8b9b97224 */ /* 0x000fce00078e02ff */
.L_x_43:
[----:B------:R-:W-:Y:S05]  /*4310*/  BSYNC B1 ;  /* 0x0000000000017941 */ /* 0x000fea0003800000 */
.L_x_42:
[----:B----4-:R-:W-:Y:S01]  /*4320*/  @!P4 IMAD R171, R172, R22, R185 ;  /* 0x00000016acabc224 */ /* 0x010fe200078e02b9 */
[----:B------:R-:W-:Y:S04]  /*4330*/  BSSY B1, `(.L_x_44) ;  /* 0x0000006000017945 */ /* 0x000fe80003800000 */
[----:B------:R4:W-:Y:S01]  /*4340*/  @!P4 STG.E.U8 desc[UR46][R4.64+0x8], R171 ;  /* 0x000008ab0400c986 */ /* 0x0009e2000c10112e */
[----:B------:R-:W-:Y:S05]  /*4350*/  @P1 BRA `(.L_x_45) ;  /* 0x00000000000c1947 */ /* 0x000fea0003800000 */
[----:B-1----:R-:W5:Y:S02]  /*4360*/  LDG.E.U8 R23, desc[UR46][R186.64+0x9] ;  /* 0x0000092eba177981 */ /* 0x002f64000c1e1100 */
[----:B-----5:R-:W-:-:S05]  /*4370*/  PRMT R185, R23, 0x8880, RZ ;  /* 0x0000888017b97816 */ /* 0x020fca00000000ff */
[----:B------:R-:W-:-:S07]  /*4380*/  IMAD R185, R185, R184, RZ ;  /* 0x000000b8b9b97224 */ /* 0x000fce00078e02ff */
.L_x_45:
[----:B------:R-:W-:Y:S05]  /*4390*/  BSYNC B1 ;  /* 0x0000000000017941 */ /* 0x000fea0003800000 */
.L_x_44:
[----:B------:R-:W-:Y:S01]  /*43a0*/  @!P1 IMAD R173, R173, R22, R185 ;  /* 0x00000016adad9224 */ /* 0x000fe200078e02b9 */
[----:B------:R-:W-:Y:S04]  /*43b0*/  BSSY B1, `(.L_x_46) ;  /* 0x0000006000017945 */ /* 0x000fe80003800000 */
[----:B------:R0:W-:Y:S01]  /*43c0*/  @!P1 STG.E.U8 desc[UR46][R4.64+0x9], R173 ;  /* 0x000009ad04009986 */ /* 0x0001e2000c10112e */
[----:B------:R-:W-:Y:S05]  /*43d0*/  @P5 BRA `(.L_x_47) ;  /* 0x00000000000c5947 */ /* 0x000fea0003800000 */
[----:B-1----:R-:W5:Y:S02]  /*43e0*/  LDG.E.U8 R23, desc[UR46][R168.64+0x8] ;  /* 0x0000082ea8177981 */ /* 0x002f64000c1e1100 */
[----:B-----5:R-:W-:-:S05]  /*43f0*/  PRMT R185, R23, 0x8880, RZ ;  /* 0x0000888017b97816 */ /* 0x020fca00000000ff */
[----:B------:R-:W-:-:S07]  /*4400*/  IMAD R185, R185, R184, RZ ;  /* 0x000000b8b9b97224 */ /* 0x000fce00078e02ff */
.L_x_47:
[----:B------:R-:W-:Y:S05]  /*4410*/  BSYNC B1 ;  /* 0x0000000000017941 */ /* 0x000fea0003800000 */
.L_x_46:
[----:B----4-:R-:W-:Y:S01]  /*4420*/  @!P5 IMAD R171, R174, R22, R185 ;  /* 0x00000016aeabd224 */ /* 0x010fe200078e02b9 */
[----:B------:R-:W-:Y:S04]  /*4430*/  BSSY B1, `(.L_x_48) ;  /* 0x0000006000017945 */ /* 0x000fe80003800000 */
[----:B------:R4:W-:Y:S01]  /*4440*/  @!P5 STG.E.U8 desc[UR46][R8.64+0x8], R171 ;  /* 0x000008ab0800d986 */ /* 0x0009e2000c10112e */
[----:B------:R-:W-:Y:S05]  /*4450*/  @P6 BRA `(.L_x_49) ;  /* 0x00000000000c6947 */ /* 0x000fea0003800000 */
[----:B-1----:R-:W5:Y:S02]  /*4460*/  LDG.E.U8 R23, desc[UR46][R168.64+0x9] ;  /* 0x0000092ea8177981 */ /* 0x002f64000c1e1100 */
[----:B-----5:R-:W-:-:S05]  /*4470*/  PRMT R185, R23, 0x8880, RZ ;  /* 0x0000888017b97816 */ /* 0x020fca00000000ff */
[----:B------:R-:W-:-:S07]  /*4480*/  IMAD R185, R185, R184, RZ ;  /* 0x000000b8b9b97224 */ /* 0x000fce00078e02ff */
.L_x_49:
[----:B------:R-:W-:Y:S05]  /*4490*/  BSYNC B1 ;  /* 0x0000000000017941 */ /* 0x000fea0003800000 */
.L_x_48:
[----:B------:R-:W-:Y:S01]  /*44a0*/  @!P6 IMAD R175, R175, R22, R185 ;  /* 0x00000016afafe224 */ /* 0x000fe200078e02b9 */
[----:B------:R-:W-:Y:S04]  /*44b0*/  BSSY B1, `(.L_x_50) ;  /* 0x0000006000017945 */ /* 0x000fe80003800000 */
[----:B------:R0:W-:Y:S01]  /*44c0*/  @!P6 STG.E.U8 desc[UR46][R8.64+0x9], R175 ;  /* 0x000009af0800e986 */ /* 0x0001e2000c10112e */
[----:B------:R-:W-:Y:S05]  /*44d0*/  @P0 BRA `(.L_x_51) ;  /* 0x00000000000c0947 */ /* 0x000fea0003800000 */
[----:B-1----:R-:W5:Y:S02]  /*44e0*/  LDG.E.U8 R23, desc[UR46][R186.64+0x10] ;  /* 0x0000102eba177981 */ /* 0x002f64000c1e1100 */
[----:B-----5:R-:W-:-:S05]  /*44f0*/  PRMT R185, R23, 0x8880, RZ ;  /* 0x0000888017b97816 */ /* 0x020fca00000000ff */
[----:B------:R-:W-:-:S07]  /*4500*/  IMAD R185, R185, R184, RZ ;  /* 0x000000b8b9b97224 */ /* 0x000fce00078e02ff */
.L_x_51:
[----:B------:R-:W-:Y:S05]  /*4510*/  BSYNC B1 ;  /* 0x0000000000017941 */ /* 0x000fea0003800000 */
.L_x_50:
[----:B------:R-:W-:Y:S01]  /*4520*/  ISETP.LT.OR P1, PT, R3, 0x12, !P3 ;  /* 0x000000120300780c */ /* 0x000fe20005f21670 */
[----:B----4-:R-:W-:Y:S01]  /*4530*/  @!P0 IMAD R171, R176, R22, R185 ;  /* 0x00000016b0ab8224 */ /* 0x010fe200078e02b9 */
[----:B------:R-:W-:Y:S01]  /*4540*/  BSSY B1, `(.L_x_52) ;  /* 0x000000a000017945 */ /* 0x000fe20003800000 */
[----:B------:R-:W-:Y:S02]  /*4550*/  IADD3 R193, P4, R193, 0x80, RZ ;  /* 0x00000080c1c17810 */ /* 0x000fe40007f9e0ff */
        /* <DEDUP_REMOVED lines=8> */
.L_x_53:
[----:B------:R-:W-:Y:S05]  /*45e0*/  BSYNC B1 ;  /* 0x0000000000017941 */ /* 0x000fea0003800000 */
.L_x_52:
[----:B------:R-:W-:Y:S01]  /*45f0*/  @!P1 IMAD R177, R177, R22, R185 ;  /* 0x00000016b1b19224 */ /* 0x000fe200078e02b9 */
[----:B------:R-:W-:Y:S04]  /*4600*/  BSSY B1, `(.L_x_54) ;  /* 0x0000006000017945 */ /* 0x000fe80003800000 */
[----:B------:R0:W-:Y:S01]  /*4610*/  @!P1 STG.E.U8 desc[UR46][R4.64+0x11], R177 ;  /* 0x000011b104009986 */ /* 0x0001e2000c10112e */
[----:B------:R-:W-:Y:S05]  /*4620*/  @P0 BRA `(.L_x_55) ;  /* 0x00000000000c0947 */ /* 0x000fea0003800000 */
[----:B-1----:R-:W5:Y:S02]  /*4630*/  LDG.E.U8 R23, desc[UR46][R168.64+0x10] ;  /* 0x0000102ea8177981 */ /* 0x002f64000c1e1100 */
[----:B-----5:R-:W-:-:S05]  /*4640*/  PRMT R185, R23, 0x8880, RZ ;  /* 0x0000888017b97816 */ /* 0x020fca00000000ff */
[----:B------:R-:W-:-:S07]  /*4650*/  IMAD R185, R185, R184, RZ ;  /* 0x000000b8b9b97224 */ /* 0x000fce00078e02ff */
.L_x_55:
[----:B------:R-:W-:Y:S05]  /*4660*/  BSYNC B1 ;  /* 0x0000000000017941 */ /* 0x000fea0003800000 */
.L_x_54:
[----:B----4-:R-:W-:Y:S01]  /*4670*/  @!P0 IMAD R171, R178, R22, R185 ;  /* 0x00000016b2ab8224 */ /* 0x010fe200078e02b9 */
[----:B------:R-:W-:Y:S04]  /*4680*/  BSSY B1, `(.L_x_56) ;  /* 0x0000006000017945 */ /* 0x000fe80003800000 */
[----:B------:R4:W-:Y:S01]  /*4690*/  @!P0 STG.E.U8 desc[UR46][R8.64+0x10], R171 ;  /* 0x000010ab08008986 */ /* 0x0009e2000c10112e */
[----:B------:R-:W-:Y:S05]  /*46a0*/  @P5 BRA `(.L_x_57) ;  /* 0x00000000000c5947 */ /* 0x000fea0003800000 */
[----:B-1----:R-:W5:Y:S02]  /*46b0*/  LDG.E.U8 R23, desc[UR46][R168.64+0x11] ;  /* 0x0000112ea8177981 */ /* 0x002f64000c1e1100 */
[----:B-----5:R-:W-:-:S05]  /*46c0*/  PRMT R185, R23, 0x8880, RZ ;  /* 0x0000888017b97816 */ /* 0x020fca00000000ff */
[----:B------:R-:W-:-:S07]  /*46d0*/  IMAD R185, R185, R184, RZ ;  /* 0x000000b8b9b97224 */ /* 0x000fce00078e02ff */
.L_x_57:
[----:B------:R-:W-:Y:S05]  /*46e0*/  BSYNC B1 ;  /* 0x0000000000017941 */ /* 0x000fea0003800000 */
.L_x_56:
[----:B------:R-:W-:Y:S01]  /*46f0*/  @!P5 IMAD R179, R179, R22, R185 ;  /* 0x00000016b3b3d224 */ /* 0x000fe200078e02b9 */
[----:B------:R-:W-:Y:S01]  /*4700*/  BSSY B1, `(.L_x_58) ;  /* 0x0000007000017945 */ /* 0x000fe20003800000 */
[----:B------:R-:W-:-:S03]  /*4710*/  IMAD.WIDE.U32 R190, R193, R14, R190 ;  /* 0x0000000ec1be7225 */ /* 0x000fc600078e00be */
[----:B------:R0:W-:Y:S01]  /*4720*/  @!P5 STG.E.U8 desc[UR46][R8.64+0x11], R179 ;  /* 0x000011b30800d986 */ /* 0x0001e2000c10112e */
[----:B------:R-:W-:Y:S05]  /*4730*/  @P6 BRA `(.L_x_59) ;  /* 0x00000000000c6947 */ /* 0x000fea0003800000 */
[----:B-1----:R-:W5:Y:S02]  /*4740*/  LDG.E.U8 R23, desc[UR46][R186.64+0x18] ;  /* 0x0000182eba177981 */ /* 0x002f64000c1e1100 */
[----:B-----5:R-:W-:-:S05]  /*4750*/  PRMT R185, R23, 0x8880, RZ ;  /* 0x0000888017b97816 */ /* 0x020fca00000000ff */
[----:B------:R-:W-:-:S07]  /*4760*/  IMAD R185, R185, R184, RZ ;  /* 0x000000b8b9b97224 */ /* 0x000fce00078e02ff */
.L_x_59:
[----:B------:R-:W-:Y:S05]  /*4770*/  BSYNC B1 ;  /* 0x0000000000017941 */ /* 0x000fea0003800000 */
.L_x_58:
[C---:B------:R-:W-:Y:S01]  /*4780*/  ISETP.LT.OR P5, PT, R3.reuse, 0x1a, !P3 ;  /* 0x0000001a0300780c */ /* 0x040fe20005fa1670 */
[----:B----4-:R-:W-:Y:S01]  /*4790*/  @!P6 IMAD R171, R180, R22, R185 ;  /* 0x00000016b4abe224 */ /* 0x010fe200078e02b9 */
[----:B------:R-:W-:Y:S01]  /*47a0*/  BSSY B1, `(.L_x_60) ;  /* 0x000000b000017945 */ /* 0x000fe20003800000 */
[----:B0-----:R-:W-:Y:S01]  /*47b0*/  IMAD.X R173, RZ, RZ, UR11, P4 ;  /* 0x0000000bffad7e24 */ /* 0x001fe2000a0e06ff */
[----:B------:R-:W-:Y:S02]  /*47c0*/  IADD3 R188, P1, P0, R188, R12, R190 ;  /* 0x0000000cbcbc7210 */ /* 0x000fe4000783e0be */
[----:B------:R0:W-:Y:S01]  /*47d0*/  @!P6 STG.E.U8 desc[UR46][R4.64+0x18], R171 ;  /* 0x000018ab0400e986 */ /* 0x0001e2000c10112e */
[----:B------:R-:W-:Y:S01]  /*47e0*/  ISETP.LT.OR P6, PT, R3, 0x19, !P2 ;  /* 0x000000190300780c */ /* 0x000fe200057c1670 */
[----:B------:R-:W-:Y:S01]  /*47f0*/  IMAD R170, R173, R14, RZ ;  /* 0x0000000eadaa7224 */ /* 0x000fe200078e02ff */
[----:B------:R-:W-:-:S04]  /*4800*/  ISETP.LT.OR P4, PT, R3, 0x1a, !P2 ;  /* 0x0000001a0300780c */ /* 0x000fc80005781670 */
[----:B------:R-:W-:Y:S09]  /*4810*/  @P5 BRA `(.L_x_61) ;  /* 0x00000000000c5947 */ /* 0x000ff20003800000 */
[----:B-1----:R-:W4:Y:S02]  /*4820*/  LDG.E.U8 R23, desc[UR46][R186.64+0x19] ;  /* 0x0000192eba177981 */ /* 0x002f24000c1e1100 */
[----:B----4-:R-:W-:-:S05]  /*4830*/  PRMT R185, R23, 0x8880, RZ ;  /* 0x0000888017b97816 */ /* 0x010fca00000000ff */
[----:B------:R-:W-:-:S07]  /*4840*/  IMAD R185, R185, R184, RZ ;  /* 0x000000b8b9b97224 */ /* 0x000fce00078e02ff */
.L_x_61:
[----:B------:R-:W-:Y:S05]  /*4850*/  BSYNC B1 ;  /* 0x0000000000017941 */ /* 0x000fea0003800000 */
.L_x_60:
[----:B------:R-:W-:Y:S01]  /*4860*/  @!P5 IMAD R181, R181, R22, R185 ;  /* 0x00000016b5b5d224 */ /* 0x000fe200078e02b9 */
[----:B------:R-:W-:Y:S01]  /*4870*/  BSSY B1, `(.L_x_62) ;  /* 0x0000007000017945 */ /* 0x000fe20003800000 */
[----:B------:R-:W-:-:S03]  /*4880*/  IMAD R173, R193, R15, R170 ;  /* 0x0000000fc1ad7224 */ /* 0x000fc600078e02aa */
[----:B------:R4:W-:Y:S01]  /*4890*/  @!P5 STG.E.U8 desc[UR46][R4.64+0x19], R181 ;  /* 0x000019b50400d986 */ /* 0x0009e2000c10112e */
[----:B------:R-:W-:Y:S05]  /*48a0*/  @P6 BRA `(.L_x_63) ;  /* 0x00000000000c6947 */ /* 0x000fea0003800000 */
[----:B-1----:R-:W5:Y:S02]  /*48b0*/  LDG.E.U8 R23, desc[UR46][R168.64+0x18] ;  /* 0x0000182ea8177981 */ /* 0x002f64000c1e1100 */
[----:B-----5:R-:W-:-:S05]  /*48c0*/  PRMT R185, R23, 0x8880, RZ ;  /* 0x0000888017b97816 */ /* 0x020fca00000000ff */
[----:B------:R-:W-:-:S07]  /*48d0*/  IMAD R185, R185, R184, RZ ;  /* 0x000000b8b9b97224 */ /* 0x000fce00078e02ff */
.L_x_63:
[----:B------:R-:W-:Y:S05]  /*48e0*/  BSYNC B1 ;  /* 0x0000000000017941 */ /* 0x000fea0003800000 */
.L_x_62:
[----:B0-----:R-:W-:Y:S01]  /*48f0*/  @!P6 IMAD R171, R182, R22, R185 ;  /* 0x00000016b6abe224 */ /* 0x001fe200078e02b9 */
[----:B------:R-:W-:Y:S01]  /*4900*/  BSSY B1, `(.L_x_64) ;  /* 0x0000008000017945 */ /* 0x000fe20003800000 */
[----:B------:R-:W-:Y:S02]  /*4910*/  IMAD.IADD R190, R173, 0x1, R191 ;  /* 0x00000001adbe7824 */ /* 0x000fe400078e02bf */
[----:B------:R-:W-:Y:S01]  /*4920*/  IMAD.WIDE.U32 R14, R193, R14, R20 ;  /* 0x0000000ec10e7225 */ /* 0x000fe200078e0014 */
[----:B------:R0:W-:Y:S01]  /*4930*/  @!P6 STG.E.U8 desc[UR46][R8.64+0x18], R171 ;  /* 0x000018ab0800e986 */ /* 0x0001e2000c10112e */
[----:B------:R-:W-:Y:S05]  /*4940*/  @P4 BRA `(.L_x_65) ;  /* 0x00000000000c4947 */ /* 0x000fea0003800000 */
[----:B-1----:R-:W5:Y:S02]  /*4950*/  LDG.E.U8 R23, desc[UR46][R168.64+0x19] ;  /* 0x0000192ea8177981 */ /* 0x002f64000c1e1100 */
[----:B-----5:R-:W-:-:S05]  /*4960*/  PRMT R185, R23, 0x8880, RZ ;  /* 0x0000888017b97816 */ /* 0x020fca00000000ff */
[----:B------:R-:W-:-:S07]  /*4970*/  IMAD R185, R185, R184, RZ ;  /* 0x000000b8b9b97224 */ /* 0x000fce00078e02ff */
.L_x_65:
[----:B------:R-:W-:Y:S05]  /*4980*/  BSYNC B1 ;  /* 0x0000000000017941 */ /* 0x000fea0003800000 */
.L_x_64:
[----:B------:R-:W-:Y:S01]  /*4990*/  @!P4 IMAD R183, R183, R22, R185 ;  /* 0x00000016b7b7c224 */ /* 0x000fe200078e02b9 */
[----:B------:R-:W-:Y:S01]  /*49a0*/  IADD3.X R189, R21, R13, R190, P1, P0 ;  /* 0x0000000d15bd7210 */ /* 0x000fe20000fe04be */
[----:B------:R-:W-:Y:S01]  /*49b0*/  BSSY B1, `(.L_x_66) ;  /* 0x000000d000017945 */ /* 0x000fe20003800000 */
[----:B------:R-:W-:Y:S02]  /*49c0*/  ISETP.GE.AND P1, PT, R0, 0x81, PT ;  /* 0x000000810000780c */ /* 0x000fe40003f26270 */
[----:B------:R0:W-:Y:S01]  /*49d0*/  @!P4 STG.E.U8 desc[UR46][R8.64+0x19], R183 ;  /* 0x000019b70800c986 */ /* 0x0001e2000c10112e */
[----:B------:R-:W-:Y:S02]  /*49e0*/  IADD3 R12, P5, R14, R12, RZ ;  /* 0x0000000c0e0c7210 */ /* 0x000fe40007fbe0ff */
[----:B------:R-:W-:Y:S02]  /*49f0*/  ISETP.LT.OR P4, PT, R3, 0x1, !P1 ;  /* 0x000000010300780c */ /* 0x000fe40004f81670 */
[----:B------:R-:W-:-:S02]  /*4a00*/  ISETP.GE.AND P0, PT, R0, 0x89, PT ;  /* 0x000000890000780c */ /* 0x000fc40003f06270 */
[----:B------:R-:W-:Y:S02]  /*4a10*/  IADD3.X R13, R13, R15, R173, P5, !PT ;  /* 0x0000000f0d0d7210 */ /* 0x000fe40002ffe4ad */
[C---:B------:R-:W-:Y:S02]  /*4a20*/  ISETP.LT.OR P5, PT, R3.reuse, 0x2, !P1 ;  /* 0x000000020300780c */ /* 0x040fe40004fa1670 */
[----:B------:R-:W-:-:S05]  /*4a30*/  ISETP.LT.OR P6, PT, R3, 0x1, !P0 ;  /* 0x000000010300780c */ /* 0x000fca00047c1670 */
[----:B0-----:R-:W-:Y:S08]  /*4a40*/  @P4 BRA `(.L_x_67) ;  /* 0x00000000000c4947 */ /* 0x001ff00003800000 */
[----:B-1----:R-:W5:Y:S02]  /*4a50*/  LDG.E.U8 R23, desc[UR46][R12.64] ;  /* 0x0000002e0c177981 */ /* 0x002f64000c1e1100 */
[----:B-----5:R-:W-:-:S05]  /*4a60*/  PRMT R185, R23, 0x8880, RZ ;  /* 0x0000888017b97816 */ /* 0x020fca00000000ff */
[----:B------:R-:W-:-:S07]  /*4a70*/  IMAD R185, R185, R184, RZ ;  /* 0x000000b8b9b97224 */ /* 0x000fce00078e02ff */
.L_x_67:
[----:B------:R-:W-:Y:S05]  /*4a80*/  BSYNC B1 ;  /* 0x0000000000017941 */ /* 0x000fea0003800000 */
.L_x_66:
[----:B------:R-:W-:Y:S01]  /*4a90*/  @!P4 IMAD R15, R152, R22, R185 ;  /* 0x00000016980fc224 */ /* 0x000fe200078e02b9 */
[----:B------:R-:W-:Y:S04]  /*4aa0*/  BSSY B1, `(.L_x_68) ;  /* 0x0000006000017945 */ /* 0x000fe80003800000 */
[----:B------:R0:W-:Y:S01]  /*4ab0*/  @!P4 STG.E.U8 desc[UR46][R6.64], R15 ;  /* 0x0000000f0600c986 */ /* 0x0001e2000c10112e */
[----:B------:R-:W-:Y:S05]  /*4ac0*/  @P5 BRA `(.L_x_69) ;  /* 0x00000000000c5947 */ /* 0x000fea0003800000 */
[----:B-1----:R-:W5:Y:S02]  /*4ad0*/  LDG.E.U8 R23, desc[UR46][R12.64+0x1] ;  /* 0x0000012e0c177981 */ /* 0x002f64000c1e1100 */
[----:B-----5:R-:W-:-:S05]  /*4ae0*/  PRMT R185, R23, 0x8880, RZ ;  /* 0x0000888017b97816 */ /* 0x020fca00000000ff */
[----:B------:R-:W-:-:S07]  /*4af0*/  IMAD R185, R185, R184, RZ ;  /* 0x000000b8b9b97224 */ /* 0x000fce00078e02ff */
.L_x_69:
[----:B------:R-:W-:Y:S05]  /*4b00*/  BSYNC B1 ;  /* 0x0000000000017941 */ /* 0x000fea0003800000 */
.L_x_68:
[----:B------:R-:W-:Y:S01]  /*4b10*/  @!P5 IMAD R153, R153, R22, R185 ;  /* 0x000000169999d224 */ /* 0x000fe200078e02b9 */
[----:B------:R-:W-:Y:S04]  /*4b20*/  BSSY B1, `(.L_x_70) ;  /* 0x0000006000017945 */ /* 0x000fe80003800000 */
[----:B------:R0:W-:Y:S01]  /*4b30*/  @!P5 STG.E.U8 desc[UR46][R6.64+0x1], R153 ;  /* 0x000001990600d986 */ /* 0x0001e2000c10112e */
[----:B------:R-:W-:Y:S05]  /*4b40*/  @P6 BRA `(.L_x_71) ;  /* 0x00000000000c6947 */ /* 0x000fea0003800000 */
[----:B-1----:R-:W5:Y:S02]  /*4b50*/  LDG.E.U8 R23, desc[UR46][R188.64] ;  /* 0x0000002ebc177981 */ /* 0x002f64000c1e1100 */
[----:B-----5:R-:W-:-:S05]  /*4b60*/  PRMT R185, R23, 0x8880, RZ ;  /* 0x0000888017b97816 */ /* 0x020fca00000000ff */
[----:B------:R-:W-:-:S07]  /*4b70*/  IMAD R185, R185, R184, RZ ;  /* 0x000000b8b9b97224 */ /* 0x000fce00078e02ff */
.L_x_71:
[----:B------:R-:W-:Y:S05]  /*4b80*/  BSYNC B1 ;  /* 0x0000000000017941 */ /* 0x000fea0003800000 */
.L_x_70:
[C---:B------:R-:W-:Y:S01]  /*4b90*/  ISETP.LT.OR P4, PT, R3.reuse, 0x2, !P0 ;  /* 0x000000020300780c */ /* 0x040fe20004781670 */
[----:B0-----:R-:W-:Y:S01]  /*4ba0*/  @!P6 IMAD R15, R154, R22, R185 ;  /* 0x000000169a0fe224 */ /* 0x001fe200078e02b9 */
[----:B------:R-:W-:Y:S01]  /*4bb0*/  BSSY B1, `(.L_x_72) ;  /* 0x0000008000017945 */ /* 0x000fe20003800000 */
[----:B------:R-:W-:-:S03]  /*4bc0*/  ISETP.LT.OR P5, PT, R3, 0x9, !P1 ;  /* 0x000000090300780c */ /* 0x000fc60004fa1670 */
[----:B------:R0:W-:Y:S01]  /*4bd0*/  @!P6 STG.E.U8 desc[UR46][R10.64], R15 ;  /* 0x0000000f0a00e986 */ /* 0x0001e2000c10112e */
[----:B------:R-:W-:-:S06]  /*4be0*/  ISETP.LT.OR P6, PT, R3, 0xa, !P1 ;  /* 0x0000000a0300780c */ /* 0x000fcc0004fc1670 */
[----:B------:R-:W-:Y:S07]  /*4bf0*/  @P4 BRA `(.L_x_73) ;  /* 0x00000000000c4947 */ /* 0x000fee0003800000 */
[----:B-1----:R-:W5:Y:S02]  /*4c00*/  LDG.E.U8 R23, desc[UR46][R188.64+0x1] ;  /* 0x0000012ebc177981 */ /* 0x002f64000c1e1100 */
[----:B-----5:R-:W-:-:S05]  /*4c10*/  PRMT R185, R23, 0x8880, RZ ;  /* 0x0000888017b97816 */ /* 0x020fca00000000ff */
[----:B------:R-:W-:-:S07]  /*4c20*/  IMAD R185, R185, R184, RZ ;  /* 0x000000b8b9b97224 */ /* 0x000fce00078e02ff */
.L_x_73:
[----:B------:R-:W-:Y:S05]  /*4c30*/  BSYNC B1 ;  /* 0x0000000000017941 */ /* 0x000fea0003800000 */
.L_x_72:
[----:B------:R-:W-:Y:S01]  /*4c40*/  @!P4 IMAD R155, R155, R22, R185 ;  /* 0x000000169b9bc224 */ /* 0x000fe200078e02b9 */
[----:B------:R-:W-:Y:S04]  /*4c50*/  BSSY B1, `(.L_x_74) ;  /* 0x0000006000017945 */ /* 0x000fe80003800000 */
[----:B------:R0:W-:Y:S01]  /*4c60*/  @!P4 STG.E.U8 desc[UR46][R10.64+0x1], R155 ;  /* 0x0000019b0a00c986 */ /* 0x0001e2000c10112e */
[----:B------:R-:W-:Y:S05]  /*4c70*/  @P5 BRA `(.L_x_75) ;  /* 0x00000000000c5947 */ /* 0x000fea0003800000 */
[----:B-1----:R-:W5:Y:S02]  /*4c80*/  LDG.E.U8 R23, desc[UR46][R12.64+0x8] ;  /* 0x0000082e0c177981 */ /* 0x002f64000c1e1100 */
[----:B-----5:R-:W-:-:S05]  /*4c90*/  PRMT R185, R23, 0x8880, RZ ;  /* 0x0000888017b97816 */ /* 0x020fca00000000ff */
[----:B------:R-:W-:-:S07]  /*4ca0*/  IMAD R185, R185, R184, RZ ;  /* 0x000000b8b9b97224 */ /* 0x000fce00078e02ff */
.L_x_75:
[----:B------:R-:W-:Y:S05]  /*4cb0*/  BSYNC B1 ;  /* 0x0000000000017941 */ /* 0x000fea0003800000 */
.L_x_74:
[----:B0-----:R-:W-:Y:S01]  /*4cc0*/  @!P5 IMAD R15, R156, R22, R185 ;  /* 0x000000169c0fd224 */ /* 0x001fe200078e02b9 */
[----:B------:R-:W-:Y:S04]  /*4cd0*/  BSSY B1, `(.L_x_76) ;  /* 0x0000006000017945 */ /* 0x000fe80003800000 */
[----:B------:R0:W-:Y:S01]  /*4ce0*/  @!P5 STG.E.U8 desc[UR46][R6.64+0x8], R15 ;  /* 0x0000080f0600d986 */ /* 0x0001e2000c10112e */
[----:B------:R-:W-:Y:S05]  /*4cf0*/  @P6 BRA `(.L_x_77) ;  /* 0x00000000000c6947 */ /* 0x000fea0003800000 */
[----:B-1----:R-:W5:Y:S02]  /*4d00*/  LDG.E.U8 R23, desc[UR46][R12.64+0x9] ;  /* 0x0000092e0c177981 */ /* 0x002f64000c1e1100 */
[----:B-----5:R-:W-:-:S05]  /*4d10*/  PRMT R185, R23, 0x8880, RZ ;  /* 0x0000888017b97816 */ /* 0x020fca00000000ff */
[----:B------:R-:W-:-:S07]  /*4d20*/  IMAD R185, R185, R184, RZ ;  /* 0x000000b8b9b97224 */ /* 0x000fce00078e02ff */
.L_x_77:
[----:B------:R-:W-:Y:S05]  /*4d30*/  BSYNC B1 ;  /* 0x0000000000017941 */ /* 0x000fea0003800000 */
.L_x_76:
[----:B------:R-:W-:Y:S01]  /*4d40*/  ISETP.LT.OR P4, PT, R3, 0x9, !P0 ;  /* 0x000000090300780c */ /* 0x000fe20004781670 */
[----:B------:R-:W-:Y:S01]  /*4d50*/  @!P6 IMAD R157, R157, R22, R185 ;  /* 0x000000169d9de224 */ /* 0x000fe200078e02b9 */
        /* <DEDUP_REMOVED lines=8> */
.L_x_79:
[----:B------:R-:W-:Y:S05]  /*4de0*/  BSYNC B1 ;  /* 0x0000000000017941 */ /* 0x000fea0003800000 */
.L_x_78:
[----:B0-----:R-:W-:Y:S01]  /*4df0*/  @!P4 IMAD R15, R158, R22, R185 ;  /* 0x000000169e0fc224 */ /* 0x001fe200078e02b9 */
[----:B------:R-:W-:Y:S04]  /*4e00*/  BSSY B1, `(.L_x_80) ;  /* 0x0000006000017945 */ /* 0x000fe80003800000 */
[----:B------:R0:W-:Y:S01]  /*4e10*/  @!P4 STG.E.U8 desc[UR46][R10.64+0x8], R15 ;  /* 0x0000080f0a00c986 */ /* 0x0001e2000c10112e */
[----:B------:R-:W-:Y:S05]  /*4e20*/  @P5 BRA `(.L_x_81) ;  /* 0x00000000000c5947 */ /* 0x000fea0003800000 */
[----:B-1----:R-:W5:Y:S02]  /*4e30*/  LDG.E.U8 R23, desc[UR46][R188.64+0x9] ;  /* 0x0000092ebc177981 */ /* 0x002f64000c1e1100 */
[----:B-----5:R-:W-:-:S05]  /*4e40*/  PRMT R185, R23, 0x8880, RZ ;  /* 0x0000888017b97816 */ /* 0x020fca00000000ff */
[----:B------:R-:W-:-:S07]  /*4e50*/  IMAD R185, R185, R184, RZ ;  /* 0x000000b8b9b97224 */ /* 0x000fce00078e02ff */
.L_x_81:
[----:B------:R-:W-:Y:S05]  /*4e60*/  BSYNC B1 ;  /* 0x0000000000017941 */ /* 0x000fea0003800000 */
.L_x_80:
[----:B------:R-:W-:Y:S01]  /*4e70*/  @!P5 IMAD R159, R159, R22, R185 ;  /* 0x000000169f9fd224 */ /* 0x000fe200078e02b9 */
[----:B------:R-:W-:Y:S04]  /*4e80*/  BSSY B1, `(.L_x_82) ;  /* 0x0000006000017945 */ /* 0x000fe80003800000 */
[----:B------:R0:W-:Y:S01]  /*4e90*/  @!P5 STG.E.U8 desc[UR46][R10.64+0x9], R159 ;  /* 0x0000099f0a00d986 */ /* 0x0001e2000c10112e */
[----:B------:R-:W-:Y:S05]  /*4ea0*/  @P6 BRA `(.L_x_83) ;  /* 0x00000000000c6947 */ /* 0x000fea0003800000 */
[----:B-1----:R-:W5:Y:S02]  /*4eb0*/  LDG.E.U8 R23, desc[UR46][R12.64+0x10] ;  /* 0x0000102e0c177981 */ /* 0x002f64000c1e1100 */
[----:B-----5:R-:W-:-:S05]  /*4ec0*/  PRMT R185, R23, 0x8880, RZ ;  /* 0x0000888017b97816 */ /* 0x020fca00000000ff */
[----:B------:R-:W-:-:S07]  /*4ed0*/  IMAD R185, R185, R184, RZ ;  /* 0x000000b8b9b97224 */ /* 0x000fce00078e02ff */
.L_x_83:
[----:B------:R-:W-:Y:S05]  /*4ee0*/  BSYNC B1 ;  /* 0x0000000000017941 */ /* 0x000fea0003800000 */
.L_x_82:
        /* <DEDUP_REMOVED lines=10> */
.L_x_85:
[----:B------:R-:W-:Y:S05]  /*4f90*/  BSYNC B1 ;  /* 0x0000000000017941 */ /* 0x000fea0003800000 */
.L_x_84:
[----:B------:R-:W-:Y:S01]  /*4fa0*/  @!P4 IMAD R161, R161, R22, R185 ;  /* 0x00000016a1a1c224 */ /* 0x000fe200078e02b9 */
[----:B------:R-:W-:Y:S04]  /*4fb0*/  BSSY B1, `(.L_x_86) ;  /* 0x0000006000017945 */ /* 0x000fe80003800000 */
[----:B------:R0:W-:Y:S01]  /*4fc0*/  @!P4 STG.E.U8 desc[UR46][R6.64+0x11], R161 ;  /* 0x000011a10600c986 */ /* 0x0001e2000c10112e */
[----:B------:R-:W-:Y:S05]  /*4fd0*/  @P5 BRA `(.L_x_87) ;  /* 0x00000000000c5947 */ /* 0x000fea0003800000 */
[----:B-1----:R-:W5:Y:S02]  /*4fe0*/  LDG.E.U8 R23, desc[UR46][R188.64+0x10] ;  /* 0x0000102ebc177981 */ /* 0x002f64000c1e1100 */
[----:B-----5:R-:W-:-:S05]  /*4ff0*/  PRMT R185, R23, 0x8880, RZ ;  /* 0x0000888017b97816 */ /* 0x020fca00000000ff */
[----:B------:R-:W-:-:S07]  /*5000*/  IMAD R185, R185, R184, RZ ;  /* 0x000000b8b9b97224 */ /* 0x000fce00078e02ff */
.L_x_87:
[----:B------:R-:W-:Y:S05]  /*5010*/  BSYNC B1 ;  /* 0x0000000000017941 */ /* 0x000fea0003800000 */
.L_x_86:
[----:B0-----:R-:W-:Y:S01]  /*5020*/  @!P5 IMAD R15, R162, R22, R185 ;  /* 0x00000016a20fd224 */ /* 0x001fe200078e02b9 */
[----:B------:R-:W-:Y:S04]  /*5030*/  BSSY B1, `(.L_x_88) ;  /* 0x0000006000017945 */ /* 0x000fe80003800000 */
[----:B------:R0:W-:Y:S01]  /*5040*/  @!P5 STG.E.U8 desc[UR46][R10.64+0x10], R15 ;  /* 0x0000100f0a00d986 */ /* 0x0001e2000c10112e */
[----:B------:R-:W-:Y:S05]  /*5050*/  @P6 BRA `(.L_x_89) ;  /* 0x00000000000c6947 */ /* 0x000fea0003800000 */
[----:B-1----:R-:W5:Y:S02]  /*5060*/  LDG.E.U8 R23, desc[UR46][R188.64+0x11] ;  /* 0x0000112ebc177981 */ /* 0x002f64000c1e1100 */
[----:B-----5:R-:W-:-:S05]  /*5070*/  PRMT R185, R23, 0x8880, RZ ;  /* 0x0000888017b97816 */ /* 0x020fca00000000ff */
[----:B------:R-:W-:-:S07]  /*5080*/  IMAD R185, R185, R184, RZ ;  /* 0x000000b8b9b97224 */ /* 0x000fce00078e02ff */
.L_x_89:
[----:B------:R-:W-:Y:S05]  /*5090*/  BSYNC B1 ;  /* 0x0000000000017941 */ /* 0x000fea0003800000 */
.L_x_88:
        /* <DEDUP_REMOVED lines=10> */
.L_x_91:
[----:B------:R-:W-:Y:S05]  /*5140*/  BSYNC B1 ;  /* 0x0000000000017941 */ /* 0x000fea0003800000 */
.L_x_90:
[----:B0-----:R-:W-:Y:S01]  /*5150*/  @!P4 IMAD R15, R164, R22, R185 ;  /* 0x00000016a40fc224 */ /* 0x001fe200078e02b9 */
[----:B------:R-:W-:Y:S04]  /*5160*/  BSSY B1, `(.L_x_92) ;  /* 0x0000006000017945 */ /* 0x000fe80003800000 */
[----:B------:R0:W-:Y:S01]  /*5170*/  @!P4 STG.E.U8 desc[UR46][R6.64+0x18], R15 ;  /* 0x0000180f0600c986 */ /* 0x0001e2000c10112e */
[----:B------:R-:W-:Y:S05]  /*5180*/  @P5 BRA `(.L_x_93) ;  /* 0x00000000000c5947 */ /* 0x000fea0003800000 */
[----:B-1----:R-:W5:Y:S02]  /*5190*/  LDG.E.U8 R23, desc[UR46][R12.64+0x19] ;  /* 0x0000192e0c177981 */ /* 0x002f64000c1e1100 */
[----:B-----5:R-:W-:-:S05]  /*51a0*/  PRMT R185, R23, 0x8880, RZ ;  /* 0x0000888017b97816 */ /* 0x020fca00000000ff */
[----:B------:R-:W-:-:S07]  /*51b0*/  IMAD R185, R185, R184, RZ ;  /* 0x000000b8b9b97224 */ /* 0x000fce00078e02ff */
.L_x_93:
[----:B------:R-:W-:Y:S05]  /*51c0*/  BSYNC B1 ;  /* 0x0000000000017941 */ /* 0x000fea0003800000 */
.L_x_92:
[----:B------:R-:W-:Y:S01]  /*51d0*/  @!P5 IMAD R165, R165, R22, R185 ;  /* 0x00000016a5a5d224 */ /* 0x000fe200078e02b9 */
[----:B------:R-:W-:Y:S04]  /*51e0*/  BSSY B1, `(.L_x_94) ;  /* 0x0000006000017945 */ /* 0x000fe80003800000 */
[----:B------:R0:W-:Y:S01]  /*51f0*/  @!P5 STG.E.U8 desc[UR46][R6.64+0x19], R165 ;  /* 0x000019a50600d986 */ /* 0x0001e2000c10112e */
[----:B------:R-:W-:Y:S05]  /*5200*/  @P6 BRA `(.L_x_95) ;  /* 0x00000000000c6947 */ /* 0x000fea0003800000 */
[----:B-1----:R-:W5:Y:S02]  /*5210*/  LDG.E.U8 R23, desc[UR46][R188.64+0x18] ;  /* 0x0000182ebc177981 */ /* 0x002f64000c1e1100 */
[----:B-----5:R-:W-:-:S05]  /*5220*/  PRMT R185, R23, 0x8880, RZ ;  /* 0x0000888017b97816 */ /* 0x020fca00000000ff */
[----:B------:R-:W-:-:S07]  /*5230*/  IMAD R185, R185, R184, RZ ;  /* 0x000000b8b9b97224 */ /* 0x000fce00078e02ff */
.L_x_95:
[----:B------:R-:W-:Y:S05]  /*5240*/  BSYNC B1 ;  /* 0x0000000000017941 */ /* 0x000fea0003800000 */
.L_x_94:
        /* <DEDUP_REMOVED lines=10> */
.L_x_97:
[----:B------:R-:W-:Y:S05]  /*52f0*/  BSYNC B1 ;  /* 0x0000000000017941 */ /* 0x000fea0003800000 */
.L_x_96:
[----:B------:R-:W-:Y:S01]  /*5300*/  @!P4 IMAD R167, R167, R22, R185 ;  /* 0x00000016a7a7c224 */ /* 0x000fe200078e02b9 */
[----:B------:R-:W-:Y:S04]  /*5310*/  BSSY B1, `(.L_x_98) ;  /* 0x0000006000017945 */ /* 0x000fe80003800000 */
[----:B------:R0:W-:Y:S01]  /*5320*/  @!P4 STG.E.U8 desc[UR46][R10.64+0x19], R167 ;  /* 0x000019a70a00c986 */ /* 0x0001e2000c10112e */
[----:B------:R-:W-:Y:S05]  /*5330*/  @P5 BRA `(.L_x_99) ;  /* 0x00000000000c5947 */ /* 0x000fea0003800000 */
[----:B-1----:R-:W5:Y:S02]  /*5340*/  LDG.E.U8 R23, desc[UR46][R186.64+0x20] ;  /* 0x0000202eba177981 */ /* 0x002f64000c1e1100 */
[----:B-----5:R-:W-:-:S05]  /*5350*/  PRMT R185, R23, 0x8880, RZ ;  /* 0x0000888017b97816 */ /* 0x020fca00000000ff */
[----:B------:R-:W-:-:S07]  /*5360*/  IMAD R185, R185, R184, RZ ;  /* 0x000000b8b9b97224 */ /* 0x000fce00078e02ff */
.L_x_99:
[----:B------:R-:W-:Y:S05]  /*5370*/  BSYNC B1 ;  /* 0x0000000000017941 */ /* 0x000fea0003800000 */
.L_x_98:
[----:B0-----:R-:W-:Y:S01]  /*5380*/  @!P5 IMAD R15, R136, R22, R185 ;  /* 0x00000016880fd224 */ /* 0x001fe200078e02b9 */
[----:B------:R-:W-:Y:S04]  /*5390*/  BSSY B1, `(.L_x_100) ;  /* 0x0000006000017945 */ /* 0x000fe80003800000 */
[----:B------:R0:W-:Y:S01]  /*53a0*/  @!P5 STG.E.U8 desc[UR46][R4.64+0x20], R15 ;  /* 0x0000200f0400d986 */ /* 0x0001e2000c10112e */
[----:B------:R-:W-:Y:S05]  /*53b0*/  @P6 BRA `(.L_x_101) ;  /* 0x00000000000c6947 */ /* 0x000fea0003800000 */
[----:B-1----:R-:W5:Y:S02]  /*53c0*/  LDG.E.U8 R23, desc[UR46][R186.64+0x21] ;  /* 0x0000212eba177981 */ /* 0x002f64000c1e1100 */
[----:B-----5:R-:W-:-:S05]  /*53d0*/  PRMT R185, R23, 0x8880, RZ ;  /* 0x0000888017b97816 */ /* 0x020fca00000000ff */
[----:B------:R-:W-:-:S07]  /*53e0*/  IMAD R185, R185, R184, RZ ;  /* 0x000000b8b9b97224 */ /* 0x000fce00078e02ff */
.L_x_101:
[----:B------:R-:W-:Y:S05]  /*53f0*/  BSYNC B1 ;  /* 0x0000000000017941 */ /* 0x000fea0003800000 */
.L_x_100:
        /* <DEDUP_REMOVED lines=10> */
.L_x_103:
[----:B------:R-:W-:Y:S05]  /*54a0*/  BSYNC B1 ;  /* 0x0000000000017941 */ /* 0x000fea0003800000 */
.L_x_102:
[----:B0-----:R-:W-:Y:S01]  /*54b0*/  @!P4 IMAD R15, R138, R22, R185 ;  /* 0x000000168a0fc224 */ /* 0x001fe200078e02b9 */
[----:B------:R-:W-:Y:S04]  /*54c0*/  BSSY B1, `(.L_x_104) ;  /* 0x0000006000017945 */ /* 0x000fe80003800000 */
[----:B------:R0:W-:Y:S01]  /*54d0*/  @!P4 STG.E.U8 desc[UR46][R8.64+0x20], R15 ;  /* 0x0000200f0800c986 */ /* 0x0001e2000c10112e */
[----:B------:R-:W-:Y:S05]  /*54e0*/  @P5 BRA `(.L_x_105) ;  /* 0x00000000000c5947 */ /* 0x000fea0003800000 */
[----:B-1----:R-:W5:Y:S02]  /*54f0*/  LDG.E.U8 R23, desc[UR46][R168.64+0x21] ;  /* 0x0000212ea8177981 */ /* 0x002f64000c1e1100 */
[----:B-----5:R-:W-:-:S05]  /*5500*/  PRMT R185, R23, 0x8880, RZ ;  /* 0x0000888017b97816 */ /* 0x020fca00000000ff */
[----:B------:R-:W-:-:S07]  /*5510*/  IMAD R185, R185, R184, RZ ;  /* 0x000000b8b9b97224 */ /* 0x000fce00078e02ff */
.L_x_105:
[----:B------:R-:W-:Y:S05]  /*5520*/  BSYNC B1 ;  /* 0x0000000000017941 */ /* 0x000fea0003800000 */
.L_x_104:
[----:B------:R-:W-:Y:S01]  /*5530*/  @!P5 IMAD R139, R139, R22, R185 ;  /* 0x000000168b8bd224 */ /* 0x000fe200078e02b9 */
[----:B------:R-:W-:Y:S04]  /*5540*/  BSSY B1, `(.L_x_106) ;  /* 0x0000006000017945 */ /* 0x000fe80003800000 */
[----:B------:R0:W-:Y:S01]  /*5550*/  @!P5 STG.E.U8 desc[UR46][R8.64+0x21], R139 ;  /* 0x0000218b0800d986 */ /* 0x0001e2000c10112e */
[----:B------:R-:W-:Y:S05]  /*5560*/  @P6 BRA `(.L_x_107) ;  /* 0x00000000000c6947 */ /* 0x000fea0003800000 */
[----:B-1----:R-:W5:Y:S02]  /*5570*/  LDG.E.U8 R23, desc[UR46][R186.64+0x28] ;  /* 0x0000282eba177981 */ /* 0x002f64000c1e1100 */
[----:B-----5:R-:W-:-:S05]  /*5580*/  PRMT R185, R23, 0x8880, RZ ;  /* 0x0000888017b97816 */ /* 0x020fca00000000ff */
[----:B------:R-:W-:-:S07]  /*5590*/  IMAD R185, R185, R184, RZ ;  /* 0x000000b8b9b97224 */ /* 0x000fce00078e02ff */
.L_x_107:
[----:B------:R-:W-:Y:S05]  /*55a0*/  BSYNC B1 ;  /* 0x0000000000017941 */ /* 0x000fea0003800000 */
.L_x_106:
        /* <DEDUP_REMOVED lines=10> */
.L_x_109:
[----:B------:R-:W-:Y:S05]  /*5650*/  BSYNC B1 ;  /* 0x0000000000017941 */ /* 0x000fea0003800000 */
.L_x_108:
[----:B------:R-:W-:Y:S01]  /*5660*/  @!P4 IMAD R141, R141, R22, R185 ;  /* 0x000000168d8dc224 */ /* 0x000fe200078e02b9 */
[----:B------:R-:W-:Y:S04]  /*5670*/  BSSY B1, `(.L_x_110) ;  /* 0x0000006000017945 */ /* 0x000fe80003800000 */
[----:B------:R0:W-:Y:S01]  /*5680*/  @!P4 STG.E.U8 desc[UR46][R4.64+0x29], R141 ;  /* 0x0000298d0400c986 */ /* 0x0001e2000c10112e */
[----:B------:R-:W-:Y:S05]  /*5690*/  @P5 BRA `(.L_x_111) ;  /* 0x00000000000c5947 */ /* 0x000fea0003800000 */
[----:B-1----:R-:W5:Y:S02]  /*56a0*/  LDG.E.U8 R23, desc[UR46][R168.64+0x28] ;  /* 0x0000282ea8177981 */ /* 0x002f64000c1e1100 */
[----:B-----5:R-:W-:-:S05]  /*56b0*/  PRMT R185, R23, 0x8880, RZ ;  /* 0x0000888017b97816 */ /* 0x020fca00000000ff */
[----:B------:R-:W-:-:S07]  /*56c0*/  IMAD R185, R185, R184, RZ ;  /* 0x000000b8b9b97224 */ /* 0x000fce00078e02ff */
.L_x_111:
[----:B------:R-:W-:Y:S05]  /*56d0*/  BSYNC B1 ;  /* 0x0000000000017941 */ /* 0x000fea0003800000 */
.L_x_110:
[----:B0-----:R-:W-:Y:S01]  /*56e0*/  @!P5 IMAD R15, R142, R22, R185 ;  /* 0x000000168e0fd224 */ /* 0x001fe200078e02b9 */
[----:B------:R-:W-:Y:S04]  /*56f0*/  BSSY B1, `(.L_x_112) ;  /* 0x0000006000017945 */ /* 0x000fe80003800000 */
[----:B------:R0:W-:Y:S01]  /*5700*/  @!P5 STG.E.U8 desc[UR46][R8.64+0x28], R15 ;  /* 0x0000280f0800d986 */ /* 0x0001e2000c10112e */
[----:B------:R-:W-:Y:S05]  /*5710*/  @P6 BRA `(.L_x_113) ;  /* 0x00000000000c6947 */ /* 0x000fea0003800000 */
[----:B-1----:R-:W5:Y:S02]  /*5720*/  LDG.E.U8 R23, desc[UR46][R168.64+0x29] ;  /* 0x0000292ea8177981 */ /* 0x002f64000c1e1100 */
[----:B-----5:R-:W-:-:S05]  /*5730*/  PRMT R185, R23, 0x8880, RZ ;  /* 0x0000888017b97816 */ /* 0x020fca00000000ff */
[----:B------:R-:W-:-:S07]  /*5740*/  IMAD R185, R185, R184, RZ ;  /* 0x000000b8b9b97224 */ /* 0x000fce00078e02ff */
.L_x_113:
[----:B------:R-:W-:Y:S05]  /*5750*/  BSYNC B1 ;  /* 0x0000000000017941 */ /* 0x000fea0003800000 */
.L_x_112:
        /* <DEDUP_REMOVED lines=10> */
.L_x_115:
[----:B------:R-:W-:Y:S05]  /*5800*/  BSYNC B1 ;  /* 0x0000000000017941 */ /* 0x000fea0003800000 */
.L_x_114:
[----:B0-----:R-:W-:Y:S01]  /*5810*/  @!P4 IMAD R15, R144, R22, R185 ;  /* 0x00000016900fc224 */ /* 0x001fe200078e02b9 */
[----:B------:R-:W-:Y:S04]  /*5820*/  BSSY B1, `(.L_x_116) ;  /* 0x0000006000017945 */ /* 0x000fe80003800000 */
[----:B------:R0:W-:Y:S01]  /*5830*/  @!P4 STG.E.U8 desc[UR46][R4.64+0x30], R15 ;  /* 0x0000300f0400c986 */ /* 0x0001e2000c10112e */
[----:B------:R-:W-:Y:S05]  /*5840*/  @P5 BRA `(.L_x_117) ;  /* 0x00000000000c5947 */ /* 0x000fea0003800000 */
[----:B-1----:R-:W5:Y:S02]  /*5850*/  LDG.E.U8 R23, desc[UR46][R186.64+0x31] ;  /* 0x0000312eba177981 */ /* 0x002f64000c1e1100 */
[----:B-----5:R-:W-:-:S05]  /*5860*/  PRMT R185, R23, 0x8880, RZ ;  /* 0x0000888017b97816 */ /* 0x020fca00000000ff */
[----:B------:R-:W-:-:S07]  /*5870*/  IMAD R185, R185, R184, RZ ;  /* 0x000000b8b9b97224 */ /* 0x000fce00078e02ff */
.L_x_117:
[----:B------:R-:W-:Y:S05]  /*5880*/  BSYNC B1 ;  /* 0x0000000000017941 */ /* 0x000fea0003800000 */
.L_x_116:
[----:B------:R-:W-:Y:S01]  /*5890*/  @!P5 IMAD R145, R145, R22, R185 ;  /* 0x000000169191d224 */ /* 0x000fe200078e02b9 */
[----:B------:R-:W-:Y:S04]  /*58a0*/  BSSY B1, `(.L_x_118) ;  /* 0x0000006000017945 */ /* 0x000fe80003800000 */
[----:B------:R0:W-:Y:S01]  /*58b0*/  @!P5 STG.E.U8 desc[UR46][R4.64+0x31], R145 ;  /* 0x000031910400d986 */ /* 0x0001e2000c10112e */
[----:B------:R-:W-:Y:S05]  /*58c0*/  @P6 BRA `(.L_x_119) ;  /* 0x00000000000c6947 */ /* 0x000fea0003800000 */
[----:B-1----:R-:W5:Y:S02]  /*58d0*/  LDG.E.U8 R23, desc[UR46][R168.64+0x30] ;  /* 0x0000302ea8177981 */ /* 0x002f64000c1e1100 */
[----:B-----5:R-:W-:-:S05]  /*58e0*/  PRMT R185, R23, 0x8880, RZ ;  /* 0x0000888017b97816 */ /* 0x020fca00000000ff */
[----:B------:R-:W-:-:S07]  /*58f0*/  IMAD R185, R185, R184, RZ ;  /* 0x000000b8b9b97224 */ /* 0x000fce00078e02ff */
.L_x_119:
[----:B------:R-:W-:Y:S05]  /*5900*/  BSYNC B1 ;  /* 0x0000000000017941 */ /* 0x000fea0003800000 */
.L_x_118:
        /* <DEDUP_REMOVED lines=10> */
.L_x_121:
[----:B------:R-:W-:Y:S05]  /*59b0*/  BSYNC B1 ;  /* 0x0000000000017941 */ /* 0x000fea0003800000 */
.L_x_120:
[----:B------:R-:W-:Y:S01]  /*59c0*/  @!P4 IMAD R147, R147, R22, R185 ;  /* 0x000000169393c224 */ /* 0x000fe200078e02b9 */
[----:B------:R-:W-:Y:S04]  /*59d0*/  BSSY B1, `(.L_x_122) ;  /* 0x0000006000017945 */ /* 0x000fe80003800000 */
[----:B------:R0:W-:Y:S01]  /*59e0*/  @!P4 STG.E.U8 desc[UR46][R8.64+0x31], R147 ;  /* 0x000031930800c986 */ /* 0x0001e2000c10112e */
[----:B------:R-:W-:Y:S05]  /*59f0*/  @P5 BRA `(.L_x_123) ;  /* 0x00000000000c5947 */ /* 0x000fea0003800000 */
[----:B-1----:R-:W5:Y:S02]  /*5a00*/  LDG.E.U8 R23, desc[UR46][R186.64+0x38] ;  /* 0x0000382eba177981 */ /* 0x002f64000c1e1100 */
[----:B-----5:R-:W-:-:S05]  /*5a10*/  PRMT R185, R23, 0x8880, RZ ;  /* 0x0000888017b97816 */ /* 0x020fca00000000ff */
[----:B------:R-:W-:-:S07]  /*5a20*/  IMAD R185, R185, R184, RZ ;  /* 0x000000b8b9b97224 */ /* 0x000fce00078e02ff */
.L_x_123:
[----:B------:R-:W-:Y:S05]  /*5a30*/  BSYNC B1 ;  /* 0x0000000000017941 */ /* 0x000fea0003800000 */
.L_x_122:
[----:B0-----:R-:W-:Y:S01]  /*5a40*/  @!P5 IMAD R15, R148, R22, R185 ;  /* 0x00000016940fd224 */ /* 0x001fe200078e02b9 */
[----:B------:R-:W-:Y:S04]  /*5a50*/  BSSY B1, `(.L_x_124) ;  /* 0x0000006000017945 */ /* 0x000fe80003800000 */
[----:B------:R0:W-:Y:S01]  /*5a60*/  @!P5 STG.E.U8 desc[UR46][R4.64+0x38], R15 ;  /* 0x0000380f0400d986 */ /* 0x0001e2000c10112e */
[----:B------:R-:W-:Y:S05]  /*5a70*/  @P6 BRA `(.L_x_125) ;  /* 0x00000000000c6947 */ /* 0x000fea0003800000 */
[----:B-1----:R-:W5:Y:S02]  /*5a80*/  LDG.E.U8 R23, desc[UR46][R186.64+0x39] ;  /* 0x0000392eba177981 */ /* 0x002f64000c1e1100 */
[----:B-----5:R-:W-:-:S05]  /*5a90*/  PRMT R185, R23, 0x8880, RZ ;  /* 0x0000888017b97816 */ /* 0x020fca00000000ff */
[----:B------:R-:W-:-:S07]  /*5aa0*/  IMAD R185, R185, R184, RZ ;  /* 0x000000b8b9b97224 */ /* 0x000fce00078e02ff */
.L_x_125:
[----:B------:R-:W-:Y:S05]  /*5ab0*/  BSYNC B1 ;  /* 0x0000000000017941 */ /* 0x000fea0003800000 */
.L_x_124:
        /* <DEDUP_REMOVED lines=10> */
.L_x_127:
[----:B------:R-:W-:Y:S05]  /*5b60*/  BSYNC B1 ;  /* 0x0000000000017941 */ /* 0x000fea0003800000 */
.L_x_126:
[----:B0-----:R-:W-:Y:S01]  /*5b70*/  @!P4 IMAD R15, R150, R22, R185 ;  /* 0x00000016960fc224 */ /* 0x001fe200078e02b9 */
[----:B------:R-:W-:Y:S04]  /*5b80*/  BSSY B1, `(.L_x_128) ;  /* 0x0000006000017945 */ /* 0x000fe80003800000 */
[----:B------:R0:W-:Y:S01]  /*5b90*/  @!P4 STG.E.U8 desc[UR46][R8.64+0x38], R15 ;  /* 0x0000380f0800c986 */ /* 0x0001e2000c10112e */
[----:B------:R-:W-:Y:S05]  /*5ba0*/  @P5 BRA `(.L_x_129) ;  /* 0x00000000000c5947 */ /* 0x000fea0003800000 */
[----:B-1----:R-:W5:Y:S02]  /*5bb0*/  LDG.E.U8 R23, desc[UR46][R168.64+0x39] ;  /* 0x0000392ea8177981 */ /* 0x002f64000c1e1100 */
[----:B-----5:R-:W-:-:S05]  /*5bc0*/  PRMT R185, R23, 0x8880, RZ ;  /* 0x0000888017b97816 */ /* 0x020fca00000000ff */
[----:B------:R-:W-:-:S07]  /*5bd0*/  IMAD R185, R185, R184, RZ ;  /* 0x000000b8b9b97224 */ /* 0x000fce00078e02ff */
.L_x_129:
[----:B------:R-:W-:Y:S05]  /*5be0*/  BSYNC B1 ;  /* 0x0000000000017941 */ /* 0x000fea0003800000 */
.L_x_128:
[----:B------:R-:W-:Y:S01]  /*5bf0*/  @!P5 IMAD R151, R151, R22, R185 ;  /* 0x000000169797d224 */ /* 0x000fe200078e02b9 */
[----:B------:R-:W-:Y:S04]  /*5c00*/  BSSY B1, `(.L_x_130) ;  /* 0x0000006000017945 */ /* 0x000fe80003800000 */
[----:B------:R0:W-:Y:S01]  /*5c10*/  @!P5 STG.E.U8 desc[UR46][R8.64+0x39], R151 ;  /* 0x000039970800d986 */ /* 0x0001e2000c10112e */
[----:B------:R-:W-:Y:S05]  /*5c20*/  @P6 BRA `(.L_x_131) ;  /* 0x00000000000c6947 */ /* 0x000fea0003800000 */
[----:B-1----:R-:W5:Y:S02]  /*5c30*/  LDG.E.U8 R23, desc[UR46][R12.64+0x20] ;  /* 0x0000202e0c177981 */ /* 0x002f64000c1e1100 */
[----:B-----5:R-:W-:-:S05]  /*5c40*/  PRMT R185, R23, 0x8880, RZ ;  /* 0x0000888017b97816 */ /* 0x020fca00000000ff */
[----:B------:R-:W-:-:S07]  /*5c50*/  IMAD R185, R185, R184, RZ ;  /* 0x000000b8b9b97224 */ /* 0x000fce00078e02ff */
.L_x_131:
[----:B------:R-:W-:Y:S05]  /*5c60*/  BSYNC B1 ;  /* 0x0000000000017941 */ /* 0x000fea0003800000 */
.L_x_130:
        /* <DEDUP_REMOVED lines=10> */
.L_x_133:
[----:B------:R-:W-:Y:S05]  /*5d10*/  BSYNC B1 ;  /* 0x0000000000017941 */ /* 0x000fea0003800000 */
.L_x_132:
[----:B------:R-:W-:Y:S01]  /*5d20*/  @!P4 IMAD R121, R121, R22, R185 ;  /* 0x000000167979c224 */ /* 0x000fe200078e02b9 */
[----:B------:R-:W-:Y:S04]  /*5d30*/  BSSY B1, `(.L_x_134) ;  /* 0x0000006000017945 */ /* 0x000fe80003800000 */
[----:B------:R0:W-:Y:S01]  /*5d40*/  @!P4 STG.E.U8 desc[UR46][R6.64+0x21], R121 ;  /* 0x000021790600c986 */ /* 0x0001e2000c10112e */
[----:B------:R-:W-:Y:S05]  /*5d50*/  @P5 BRA `(.L_x_135) ;  /* 0x00000000000c5947 */ /* 0x000fea0003800000 */
[----:B-1----:R-:W5:Y:S02]  /*5d60*/  LDG.E.U8 R23, desc[UR46][R188.64+0x20] ;  /* 0x0000202ebc177981 */ /* 0x002f64000c1e1100 */
[----:B-----5:R-:W-:-:S05]  /*5d70*/  PRMT R185, R23, 0x8880, RZ ;  /* 0x0000888017b97816 */ /* 0x020fca00000000ff */
[----:B------:R-:W-:-:S07]  /*5d80*/  IMAD R185, R185, R184, RZ ;  /* 0x000000b8b9b97224 */ /* 0x000fce00078e02ff */
.L_x_135:
[----:B------:R-:W-:Y:S05]  /*5d90*/  BSYNC B1 ;  /* 0x0000000000017941 */ /* 0x000fea0003800000 */
.L_x_134:
[----:B0-----:R-:W-:Y:S01]  /*5da0*/  @!P5 IMAD R15, R122, R22, R185 ;  /* 0x000000167a0fd224 */ /* 0x001fe200078e02b9 */
[----:B------:R-:W-:Y:S04]  /*5db0*/  BSSY B1, `(.L_x_136) ;  /* 0x0000006000017945 */ /* 0x000fe80003800000 */
[----:B------:R0:W-:Y:S01]  /*5dc0*/  @!P5 STG.E.U8 desc[UR46][R10.64+0x20], R15 ;  /* 0x0000200f0a00d986 */ /* 0x0001e2000c10112e */
[----:B------:R-:W-:Y:S05]  /*5dd0*/  @P6 BRA `(.L_x_137) ;  /* 0x00000000000c6947 */ /* 0x000fea0003800000 */
[----:B-1----:R-:W5:Y:S02]  /*5de0*/  LDG.E.U8 R23, desc[UR46][R188.64+0x21] ;  /* 0x0000212ebc177981 */ /* 0x002f64000c1e1100 */
[----:B-----5:R-:W-:-:S05]  /*5df0*/  PRMT R185, R23, 0x8880, RZ ;  /* 0x0000888017b97816 */ /* 0x020fca00000000ff */
[----:B------:R-:W-:-:S07]  /*5e00*/  IMAD R185, R185, R184, RZ ;  /* 0x000000b8b9b97224 */ /* 0x000fce00078e02ff */
.L_x_137:
[----:B------:R-:W-:Y:S05]  /*5e10*/  BSYNC B1 ;  /* 0x0000000000017941 */ /* 0x000fea0003800000 */
.L_x_136:
        /* <DEDUP_REMOVED lines=10> */
.L_x_139:
[----:B------:R-:W-:Y:S05]  /*5ec0*/  BSYNC B1 ;  /* 0x0000000000017941 */ /* 0x000fea0003800000 */
.L_x_138:
[----:B0-----:R-:W-:Y:S01]  /*5ed0*/  @!P4 IMAD R15, R124, R22, R185 ;  /* 0x000000167c0fc224 */ /* 0x001fe200078e02b9 */
[----:B------:R-:W-:Y:S04]  /*5ee0*/  BSSY B1, `(.L_x_140) ;  /* 0x0000006000017945 */ /* 0x000fe80003800000 */
[----:B------:R0:W-:Y:S01]  /*5ef0*/  @!P4 STG.E.U8 desc[UR46][R6.64+0x28], R15 ;  /* 0x0000280f0600c986 */ /* 0x0001e2000c10112e */
[----:B------:R-:W-:Y:S05]  /*5f00*/  @P5 BRA `(.L_x_141) ;  /* 0x00000000000c5947 */ /* 0x000fea0003800000 */
[----:B-1----:R-:W5:Y:S02]  /*5f10*/  LDG.E.U8 R23, desc[UR46][R12.64+0x29] ;  /* 0x0000292e0c177981 */ /* 0x002f64000c1e1100 */
[----:B-----5:R-:W-:-:S05]  /*5f20*/  PRMT R185, R23, 0x8880, RZ ;  /* 0x0000888017b97816 */ /* 0x020fca00000000ff */
[----:B------:R-:W-:-:S07]  /*5f30*/  IMAD R185, R185, R184, RZ ;  /* 0x000000b8b9b97224 */ /* 0x000fce00078e02ff */
.L_x_141:
[----:B------:R-:W-:Y:S05]  /*5f40*/  BSYNC B1 ;  /* 0x0000000000017941 */ /* 0x000fea0003800000 */
.L_x_140:
[----:B------:R-:W-:Y:S01]  /*5f50*/  @!P5 IMAD R125, R125, R22, R185 ;  /* 0x000000167d7dd224 */ /* 0x000fe200078e02b9 */
[----:B------:R-:W-:Y:S04]  /*5f60*/  BSSY B1, `(.L_x_142) ;  /* 0x0000006000017945 */ /* 0x000fe80003800000 */
[----:B------:R0:W-:Y:S01]  /*5f70*/  @!P5 STG.E.U8 desc[UR46][R6.64+0x29], R125 ;  /* 0x0000297d0600d986 */ /* 0x0001e2000c10112e */
[----:B------:R-:W-:Y:S05]  /*5f80*/  @P6 BRA `(.L_x_143) ;  /* 0x00000000000c6947 */ /* 0x000fea0003800000 */
[----:B-1----:R-:W5:Y:S02]  /*5f90*/  LDG.E.U8 R23, desc[UR46][R188.64+0x28] ;  /* 0x0000282ebc177981 */ /* 0x002f64000c1e1100 */
[----:B-----5:R-:W-:-:S05]  /*5fa0*/  PRMT R185, R23, 0x8880, RZ ;  /* 0x0000888017b97816 */ /* 0x020fca00000000ff */
[----:B------:R-:W-:-:S07]  /*5fb0*/  IMAD R185, R185, R184, RZ ;  /* 0x000000b8b9b97224 */ /* 0x000fce00078e02ff */
.L_x_143:
[----:B------:R-:W-:Y:S05]  /*5fc0*/  BSYNC B1 ;  /* 0x0000000000017941 */ /* 0x000fea0003800000 */
.L_x_142:
        /* <DEDUP_REMOVED lines=10> */
.L_x_145:
[----:B------:R-:W-:Y:S05]  /*6070*/  BSYNC B1 ;  /* 0x0000000000017941 */ /* 0x000fea0003800000 */
.L_x_144:
[----:B------:R-:W-:Y:S01]  /*6080*/  @!P4 IMAD R127, R127, R22, R185 ;  /* 0x000000167f7fc224 */ /* 0x000fe200078e02b9 */
[----:B------:R-:W-:Y:S04]  /*6090*/  BSSY B1, `(.L_x_146) ;  /* 0x0000006000017945 */ /* 0x000fe80003800000 */
[----:B------:R0:W-:Y:S01]  /*60a0*/  @!P4 STG.E.U8 desc[UR46][R10.64+0x29], R127 ;  /* 0x0000297f0a00c986 */ /* 0x0001e2000c10112e */
[----:B------:R-:W-:Y:S05]  /*60b0*/  @P5 BRA `(.L_x_147) ;  /* 0x00000000000c5947 */ /* 0x000fea0003800000 */
[----:B-1----:R-:W5:Y:S02]  /*60c0*/  LDG.E.U8 R23, desc[UR46][R12.64+0x30] ;  /* 0x0000302e0c177981 */ /* 0x002f64000c1e1100 */
[----:B-----5:R-:W-:-:S05]  /*60d0*/  PRMT R185, R23, 0x8880, RZ ;  /* 0x0000888017b97816 */ /* 0x020fca00000000ff */
[----:B------:R-:W-:-:S07]  /*60e0*/  IMAD R185, R185, R184, RZ ;  /* 0x000000b8b9b97224 */ /* 0x000fce00078e02ff */
.L_x_147:
[----:B------:R-:W-:Y:S05]  /*60f0*/  BSYNC B1 ;  /* 0x0000000000017941 */ /* 0x000fea0003800000 */
.L_x_146:
[----:B0-----:R-:W-:Y:S01]  /*6100*/  @!P5 IMAD R15, R128, R22, R185 ;  /* 0x00000016800fd224 */ /* 0x001fe200078e02b9 */
[----:B------:R-:W-:Y:S04]  /*6110*/  BSSY B1, `(.L_x_148) ;  /* 0x0000006000017945 */ /* 0x000fe80003800000 */
[----:B------:R0:W-:Y:S01]  /*6120*/  @!P5 STG.E.U8 desc[UR46][R6.64+0x30], R15 ;  /* 0x0000300f0600d986 */ /* 0x0001e2000c10112e */
[----:B------:R-:W-:Y:S05]  /*6130*/  @P6 BRA `(.L_x_149) ;  /* 0x00000000000c6947 */ /* 0x000fea0003800000 */
[----:B-1----:R-:W5:Y:S02]  /*6140*/  LDG.E.U8 R23, desc[UR46][R12.64+0x31] ;  /* 0x0000312e0c177981 */ /* 0x002f64000c1e1100 */
[----:B-----5:R-:W-:-:S05]  /*6150*/  PRMT R185, R23, 0x8880, RZ ;  /* 0x0000888017b97816 */ /* 0x020fca00000000ff */
[----:B------:R-:W-:-:S07]  /*6160*/  IMAD R185, R185, R184, RZ ;  /* 0x000000b8b9b97224 */ /* 0x000fce00078e02ff */
.L_x_149:
[----:B------:R-:W-:Y:S05]  /*6170*/  BSYNC B1 ;  /* 0x0000000000017941 */ /* 0x000fea0003800000 */
.L_x_148:
        /* <DEDUP_REMOVED lines=10> */
.L_x_151:
[----:B------:R-:W-:Y:S05]  /*6220*/  BSYNC B1 ;  /* 0x0000000000017941 */ /* 0x000fea0003800000 */
.L_x_150:
[----:B0-----:R-:W-:Y:S01]  /*6230*/  @!P4 IMAD R15, R130, R22, R185 ;  /* 0x00000016820fc224 */ /* 0x001fe200078e02b9 */
[----:B------:R-:W-:Y:S04]  /*6240*/  BSSY B1, `(.L_x_152) ;  /* 0x0000006000017945 */ /* 0x000fe80003800000 */
[----:B------:R0:W-:Y:S01]  /*6250*/  @!P4 STG.E.U8 desc[UR46][R10.64+0x30], R15 ;  /* 0x0000300f0a00c986 */ /* 0x0001e2000c10112e */
[----:B------:R-:W-:Y:S05]  /*6260*/  @P5 BRA `(.L_x_153) ;  /* 0x00000000000c5947 */ /* 0x000fea0003800000 */
[----:B-1----:R-:W5:Y:S02]  /*6270*/  LDG.E.U8 R23, desc[UR46][R188.64+0x31] ;  /* 0x0000312ebc177981 */ /* 0x002f64000c1e1100 */
[----:B-----5:R-:W-:-:S05]  /*6280*/  PRMT R185, R23, 0x8880, RZ ;  /* 0x0000888017b97816 */ /* 0x020fca00000000ff */
[----:B------:R-:W-:-:S07]  /*6290*/  IMAD R185, R185, R184, RZ ;  /* 0x000000b8b9b97224 */ /* 0x000fce00078e02ff */
.L_x_153:
[----:B------:R-:W-:Y:S05]  /*62a0*/  BSYNC B1 ;  /* 0x0000000000017941 */ /* 0x000fea0003800000 */
.L_x_152:
[----:B------:R-:W-:Y:S01]  /*62b0*/  @!P5 IMAD R131, R131, R22, R185 ;  /* 0x000000168383d224 */ /* 0x000fe200078e02b9 */
[----:B------:R-:W-:Y:S04]  /*62c0*/  BSSY B1, `(.L_x_154) ;  /* 0x0000006000017945 */ /* 0x000fe80003800000 */
[----:B------:R0:W-:Y:S01]  /*62d0*/  @!P5 STG.E.U8 desc[UR46][R10.64+0x31], R131 ;  /* 0x000031830a00d986 */ /* 0x0001e2000c10112e */
[----:B------:R-:W-:Y:S05]  /*62e0*/  @P6 BRA `(.L_x_155) ;  /* 0x00000000000c6947 */ /* 0x000fea0003800000 */
[----:B-1----:R-:W5:Y:S02]  /*62f0*/  LDG.E.U8 R23, desc[UR46][R12.64+0x38] ;  /* 0x0000382e0c177981 */ /* 0x002f64000c1e1100 */
[----:B-----5:R-:W-:-:S05]  /*6300*/  PRMT R185, R23, 0x8880, RZ ;  /* 0x0000888017b97816 */ /* 0x020fca00000000ff */
[----:B------:R-:W-:-:S07]  /*6310*/  IMAD R185, R185, R184, RZ ;  /* 0x000000b8b9b97224 */ /* 0x000fce00078e02ff */
.L_x_155:
[----:B------:R-:W-:Y:S05]  /*6320*/  BSYNC B1 ;  /* 0x0000000000017941 */ /* 0x000fea0003800000 */
.L_x_154:
        /* <DEDUP_REMOVED lines=10> */
.L_x_157:
[----:B------:R-:W-:Y:S05]  /*63d0*/  BSYNC B1 ;  /* 0x0000000000017941 */ /* 0x000fea0003800000 */
.L_x_156:
[----:B------:R-:W-:Y:S01]  /*63e0*/  @!P4 IMAD R133, R133, R22, R185 ;  /* 0x000000168585c224 */ /* 0x000fe200078e02b9 */
[----:B------:R-:W-:Y:S04]  /*63f0*/  BSSY B1, `(.L_x_158) ;  /* 0x0000006000017945 */ /* 0x000fe80003800000 */
[----:B------:R0:W-:Y:S01]  /*6400*/  @!P4 STG.E.U8 desc[UR46][R6.64+0x39], R133 ;  /* 0x000039850600c986 */ /* 0x0001e2000c10112e */
[----:B------:R-:W-:Y:S05]  /*6410*/  @P5 BRA `(.L_x_159) ;  /* 0x00000000000c5947 */ /* 0x000fea0003800000 */
[----:B-1----:R-:W5:Y:S02]  /*6420*/  LDG.E.U8 R23, desc[UR46][R188.64+0x38] ;  /* 0x0000382ebc177981 */ /* 0x002f64000c1e1100 */
[----:B-----5:R-:W-:-:S05]  /*6430*/  PRMT R185, R23, 0x8880, RZ ;  /* 0x0000888017b97816 */ /* 0x020fca00000000ff */
[----:B------:R-:W-:-:S07]  /*6440*/  IMAD R185, R185, R184, RZ ;  /* 0x000000b8b9b97224 */ /* 0x000fce00078e02ff */
.L_x_159:
[----:B------:R-:W-:Y:S05]  /*6450*/  BSYNC B1 ;  /* 0x0000000000017941 */ /* 0x000fea0003800000 */
.L_x_158:
[----:B0-----:R-:W-:Y:S01]  /*6460*/  @!P5 IMAD R15, R134, R22, R185 ;  /* 0x00000016860fd224 */ /* 0x001fe200078e02b9 */
[----:B------:R-:W-:Y:S04]  /*6470*/  BSSY B1, `(.L_x_160) ;  /* 0x0000006000017945 */ /* 0x000fe80003800000 */
[----:B------:R0:W-:Y:S01]  /*6480*/  @!P5 STG.E.U8 desc[UR46][R10.64+0x38], R15 ;  /* 0x0000380f0a00d986 */ /* 0x0001e2000c10112e */
[----:B------:R-:W-:Y:S05]  /*6490*/  @P6 BRA `(.L_x_161) ;  /* 0x00000000000c6947 */ /* 0x000fea0003800000 */
[----:B-1----:R-:W5:Y:S02]  /*64a0*/  LDG.E.U8 R23, desc[UR46][R188.64+0x39] ;  /* 0x0000392ebc177981 */ /* 0x002f64000c1e1100 */
[----:B-----5:R-:W-:-:S05]  /*64b0*/  PRMT R185, R23, 0x8880, RZ ;  /* 0x0000888017b97816 */ /* 0x020fca00000000ff */
[----:B------:R-:W-:-:S07]  /*64c0*/  IMAD R185, R185, R184, RZ ;  /* 0x000000b8b9b97224 */ /* 0x000fce00078e02ff */
.L_x_161:
[----:B------:R-:W-:Y:S05]  /*64d0*/  BSYNC B1 ;  /* 0x0000000000017941 */ /* 0x000fea0003800000 */
.L_x_160:
        /* <DEDUP_REMOVED lines=10> */
.L_x_163:
[----:B------:R-:W-:Y:S05]  /*6580*/  BSYNC B1 ;  /* 0x0000000000017941 */ /* 0x000fea0003800000 */
.L_x_162:
[----:B0-----:R-:W-:Y:S01]  /*6590*/  @!P4 IMAD R15, R104, R22, R185 ;  /* 0x00000016680fc224 */ /* 0x001fe200078e02b9 */
[----:B------:R-:W-:Y:S04]  /*65a0*/  BSSY B1, `(.L_x_164) ;  /* 0x0000006000017945 */ /* 0x000fe80003800000 */
[----:B------:R0:W-:Y:S01]  /*65b0*/  @!P4 STG.E.U8 desc[UR46][R4.64+0x40], R15 ;  /* 0x0000400f0400c986 */ /* 0x0001e2000c10112e */
[----:B------:R-:W-:Y:S05]  /*65c0*/  @P5 BRA `(.L_x_165) ;  /* 0x00000000000c5947 */ /* 0x000fea0003800000 */
[----:B-1----:R-:W5:Y:S02]  /*65d0*/  LDG.E.U8 R23, desc[UR46][R186.64+0x41] ;  /* 0x0000412eba177981 */ /* 0x002f64000c1e1100 */
[----:B-----5:R-:W-:-:S05]  /*65e0*/  PRMT R185, R23, 0x8880, RZ ;  /* 0x0000888017b97816 */ /* 0x020fca00000000ff */
[----:B------:R-:W-:-:S07]  /*65f0*/  IMAD R185, R185, R184, RZ ;  /* 0x000000b8b9b97224 */ /* 0x000fce00078e02ff */
.L_x_165:
[----:B------:R-:W-:Y:S05]  /*6600*/  BSYNC B1 ;  /* 0x0000000000017941 */ /* 0x000fea0003800000 */
.L_x_164:
[----:B------:R-:W-:Y:S01]  /*6610*/  @!P5 IMAD R105, R105, R22, R185 ;  /* 0x000000166969d224 */ /* 0x000fe200078e02b9 */
[----:B------:R-:W-:Y:S04]  /*6620*/  BSSY B1, `(.L_x_166) ;  /* 0x0000006000017945 */ /* 0x000fe80003800000 */
[----:B------:R0:W-:Y:S01]  /*6630*/  @!P5 STG.E.U8 desc[UR46][R4.64+0x41], R105 ;  /* 0x000041690400d986 */ /* 0x0001e2000c10112e */
[----:B------:R-:W-:Y:S05]  /*6640*/  @P6 BRA `(.L_x_167) ;  /* 0x00000000000c6947 */ /* 0x000fea0003800000 */
[----:B-1----:R-:W5:Y:S02]  /*6650*/  LDG.E.U8 R23, desc[UR46][R168.64+0x40] ;  /* 0x0000402ea8177981 */ /* 0x002f64000c1e1100 */
[----:B-----5:R-:W-:-:S05]  /*6660*/  PRMT R185, R23, 0x8880, RZ ;  /* 0x0000888017b97816 */ /* 0x020fca00000000ff */
[----:B------:R-:W-:-:S07]  /*6670*/  IMAD R185, R185, R184, RZ ;  /* 0x000000b8b9b97224 */ /* 0x000fce00078e02ff */
.L_x_167:
[----:B------:R-:W-:Y:S05]  /*6680*/  BSYNC B1 ;  /* 0x0000000000017941 */ /* 0x000fea0003800000 */
.L_x_166:
        /* <DEDUP_REMOVED lines=10> */
.L_x_169:
[----:B------:R-:W-:Y:S05]  /*6730*/  BSYNC B1 ;  /* 0x0000000000017941 */ /* 0x000fea0003800000 */
.L_x_168:
[----:B------:R-:W-:Y:S01]  /*6740*/  @!P4 IMAD R107, R107, R22, R185 ;  /* 0x000000166b6bc224 */ /* 0x000fe200078e02b9 */
[----:B------:R-:W-:Y:S04]  /*6750*/  BSSY B1, `(.L_x_170) ;  /* 0x0000006000017945 */ /* 0x000fe80003800000 */
[----:B------:R0:W-:Y:S01]  /*6760*/  @!P4 STG.E.U8 desc[UR46][R8.64+0x41], R107 ;  /* 0x0000416b0800c986 */ /* 0x0001e2000c10112e */
[----:B------:R-:W-:Y:S05]  /*6770*/  @P5 BRA `(.L_x_171) ;  /* 0x00000000000c5947 */ /* 0x000fea0003800000 */
[----:B-1----:R-:W5:Y:S02]  /*6780*/  LDG.E.U8 R23, desc[UR46][R186.64+0x48] ;  /* 0x0000482eba177981 */ /* 0x002f64000c1e1100 */
[----:B-----5:R-:W-:-:S05]  /*6790*/  PRMT R185, R23, 0x8880, RZ ;  /* 0x0000888017b97816 */ /* 0x020fca00000000ff */
[----:B------:R-:W-:-:S07]  /*67a0*/  IMAD R185, R185, R184, RZ ;  /* 0x000000b8b9b97224 */ /* 0x000fce00078e02ff */
.L_x_171:
[----:B------:R-:W-:Y:S05]  /*67b0*/  BSYNC B1 ;  /* 0x0000000000017941 */ /* 0x000fea0003800000 */
.L_x_170:
[----:B0-----:R-:W-:Y:S01]  /*67c0*/  @!P5 IMAD R15, R108, R22, R185 ;  /* 0x000000166c0fd224 */ /* 0x001fe200078e02b9 */
[----:B------:R-:W-:Y:S04]  /*67d0*/  BSSY B1, `(.L_x_172) ;  /* 0x0000006000017945 */ /* 0x000fe80003800000 */
[----:B------:R0:W-:Y:S01]  /*67e0*/  @!P5 STG.E.U8 desc[UR46][R4.64+0x48], R15 ;  /* 0x0000480f0400d986 */ /* 0x0001e2000c10112e */
[----:B------:R-:W-:Y:S05]  /*67f0*/  @P6 BRA `(.L_x_173) ;  /* 0x00000000000c6947 */ /* 0x000fea0003800000 */
[----:B-1----:R-:W5:Y:S02]  /*6800*/  LDG.E.U8 R23, desc[UR46][R186.64+0x49] ;  /* 0x0000492eba177981 */ /* 0x002f64000c1e1100 */
[----:B-----5:R-:W-:-:S05]  /*6810*/  PRMT R185, R23, 0x8880, RZ ;  /* 0x0000888017b97816 */ /* 0x020fca00000000ff */
[----:B------:R-:W-:-:S07]  /*6820*/  IMAD R185, R185, R184, RZ ;  /* 0x000000b8b9b97224 */ /* 0x000fce00078e02ff */
.L_x_173:
[----:B------:R-:W-:Y:S05]  /*6830*/  BSYNC B1 ;  /* 0x0000000000017941 */ /* 0x000fea0003800000 */
.L_x_172:
        /* <DEDUP_REMOVED lines=10> */
.L_x_175:
[----:B------:R-:W-:Y:S05]  /*68e0*/  BSYNC B1 ;  /* 0x0000000000017941 */ /* 0x000fea0003800000 */
.L_x_174:
[----:B0-----:R-:W-:Y:S01]  /*68f0*/  @!P4 IMAD R15, R110, R22, R185 ;  /* 0x000000166e0fc224 */ /* 0x001fe200078e02b9 */
[----:B------:R-:W-:Y:S04]  /*6900*/  BSSY B1, `(.L_x_176) ;  /* 0x0000006000017945 */ /* 0x000fe80003800000 */
[----:B------:R0:W-:Y:S01]  /*6910*/  @!P4 STG.E.U8 desc[UR46][R8.64+0x48], R15 ;  /* 0x0000480f0800c986 */ /* 0x0001e2000c10112e */
[----:B------:R-:W-:Y:S05]  /*6920*/  @P5 BRA `(.L_x_177) ;  /* 0x00000000000c5947 */ /* 0x000fea0003800000 */
[----:B-1----:R-:W5:Y:S02]  /*6930*/  LDG.E.U8 R23, desc[UR46][R168.64+0x49] ;  /* 0x0000492ea8177981 */ /* 0x002f64000c1e1100 */
[----:B-----5:R-:W-:-:S05]  /*6940*/  PRMT R185, R23, 0x8880, RZ ;  /* 0x0000888017b97816 */ /* 0x020fca00000000ff */
[----:B------:R-:W-:-:S07]  /*6950*/  IMAD R185, R185, R184, RZ ;  /* 0x000000b8b9b97224 */ /* 0x000fce00078e02ff */
.L_x_177:
[----:B------:R-:W-:Y:S05]  /*6960*/  BSYNC B1 ;  /* 0x0000000000017941 */ /* 0x000fea0003800000 */
.L_x_176:
[----:B------:R-:W-:Y:S01]  /*6970*/  @!P5 IMAD R111, R111, R22, R185 ;  /* 0x000000166f6fd224 */ /* 0x000fe200078e02b9 */
[----:B------:R-:W-:Y:S04]  /*6980*/  BSSY B1, `(.L_x_178) ;  /* 0x0000006000017945 */ /* 0x000fe80003800000 */
[----:B------:R0:W-:Y:S01]  /*6990*/  @!P5 STG.E.U8 desc[UR46][R8.64+0x49], R111 ;  /* 0x0000496f0800d986 */ /* 0x0001e2000c10112e */
[----:B------:R-:W-:Y:S05]  /*69a0*/  @P6 BRA `(.L_x_179) ;  /* 0x00000000000c6947 */ /* 0x000fea0003800000 */
[----:B-1----:R-:W5:Y:S02]  /*69b0*/  LDG.E.U8 R23, desc[UR46][R186.64+0x50] ;  /* 0x0000502eba177981 */ /* 0x002f64000c1e1100 */
[----:B-----5:R-:W-:-:S05]  /*69c0*/  PRMT R185, R23, 0x8880, RZ ;  /* 0x0000888017b97816 */ /* 0x020fca00000000ff */
[----:B------:R-:W-:-:S07]  /*69d0*/  IMAD R185, R185, R184, RZ ;  /* 0x000000b8b9b97224 */ /* 0x000fce00078e02ff */
.L_x_179:
[----:B------:R-:W-:Y:S05]  /*69e0*/  BSYNC B1 ;  /* 0x0000000000017941 */ /* 0x000fea0003800000 */
.L_x_178:
        /* <DEDUP_REMOVED lines=10> */
.L_x_181:
[----:B------:R-:W-:Y:S05]  /*6a90*/  BSYNC B1 ;  /* 0x0000000000017941 */ /* 0x000fea0003800000 */
.L_x_180:
[----:B------:R-:W-:Y:S01]  /*6aa0*/  @!P4 IMAD R113, R113, R22, R185 ;  /* 0x000000167171c224 */ /* 0x000fe200078e02b9 */
[----:B------:R-:W-:Y:S04]  /*6ab0*/  BSSY B1, `(.L_x_182) ;  /* 0x0000006000017945 */ /* 0x000fe80003800000 */
[----:B------:R0:W-:Y:S01]  /*6ac0*/  @!P4 STG.E.U8 desc[UR46][R4.64+0x51], R113 ;  /* 0x000051710400c986 */ /* 0x0001e2000c10112e */
[----:B------:R-:W-:Y:S05]  /*6ad0*/  @P5 BRA `(.L_x_183) ;  /* 0x00000000000c5947 */ /* 0x000fea0003800000 */
[----:B-1----:R-:W5:Y:S02]  /*6ae0*/  LDG.E.U8 R23, desc[UR46][R168.64+0x50] ;  /* 0x0000502ea8177981 */ /* 0x002f64000c1e1100 */
[----:B-----5:R-:W-:-:S05]  /*6af0*/  PRMT R185, R23, 0x8880, RZ ;  /* 0x0000888017b97816 */ /* 0x020fca00000000ff */
[----:B------:R-:W-:-:S07]  /*6b00*/  IMAD R185, R185, R184, RZ ;  /* 0x000000b8b9b97224 */ /* 0x000fce00078e02ff */
.L_x_183:
[----:B------:R-:W-:Y:S05]  /*6b10*/  BSYNC B1 ;  /* 0x0000000000017941 */ /* 0x000fea0003800000 */
.L_x_182:
[----:B0-----:R-:W-:Y:S01]  /*6b20*/  @!P5 IMAD R15, R114, R22, R185 ;  /* 0x00000016720fd224 */ /* 0x001fe200078e02b9 */
[----:B------:R-:W-:Y:S04]  /*6b30*/  BSSY B1, `(.L_x_184) ;  /* 0x0000006000017945 */ /* 0x000fe80003800000 */
[----:B------:R0:W-:Y:S01]  /*6b40*/  @!P5 STG.E.U8 desc[UR46][R8.64+0x50], R15 ;  /* 0x0000500f0800d986 */ /* 0x0001e2000c10112e */
[----:B------:R-:W-:Y:S05]  /*6b50*/  @P6 BRA `(.L_x_185) ;  /* 0x00000000000c6947 */ /* 0x000fea0003800000 */
[----:B-1----:R-:W5:Y:S02]  /*6b60*/  LDG.E.U8 R23, desc[UR46][R168.64+0x51] ;  /* 0x0000512ea8177981 */ /* 0x002f64000c1e1100 */
[----:B-----5:R-:W-:-:S05]  /*6b70*/  PRMT R185, R23, 0x8880, RZ ;  /* 0x0000888017b97816 */ /* 0x020fca00000000ff */
[----:B------:R-:W-:-:S07]  /*6b80*/  IMAD R185, R185, R184, RZ ;  /* 0x000000b8b9b97224 */ /* 0x000fce00078e02ff */
.L_x_185:
[----:B------:R-:W-:Y:S05]  /*6b90*/  BSYNC B1 ;  /* 0x0000000000017941 */ /* 0x000fea0003800000 */
.L_x_184:
        /* <DEDUP_REMOVED lines=10> */
.L_x_187:
[----:B------:R-:W-:Y:S05]  /*6c40*/  BSYNC B1 ;  /* 0x0000000000017941 */ /* 0x000fea0003800000 */
.L_x_186:
[----:B0-----:R-:W-:Y:S01]  /*6c50*/  @!P4 IMAD R15, R116, R22, R185 ;  /* 0x00000016740fc224 */ /* 0x001fe200078e02b9 */
[----:B------:R-:W-:Y:S04]  /*6c60*/  BSSY B1, `(.L_x_188) ;  /* 0x0000006000017945 */ /* 0x000fe80003800000 */
[----:B------:R0:W-:Y:S01]  /*6c70*/  @!P4 STG.E.U8 desc[UR46][R4.64+0x58], R15 ;  /* 0x0000580f0400c986 */ /* 0x0001e2000c10112e */
[----:B------:R-:W-:Y:S05]  /*6c80*/  @P5 BRA `(.L_x_189) ;  /* 0x00000000000c5947 */ /* 0x000fea0003800000 */
[----:B-1----:R-:W5:Y:S02]  /*6c90*/  LDG.E.U8 R23, desc[UR46][R186.64+0x59] ;  /* 0x0000592eba177981 */ /* 0x002f64000c1e1100 */
[----:B-----5:R-:W-:-:S05]  /*6ca0*/  PRMT R185, R23, 0x8880, RZ ;  /* 0x0000888017b97816 */ /* 0x020fca00000000ff */
[----:B------:R-:W-:-:S07]  /*6cb0*/  IMAD R185, R185, R184, RZ ;  /* 0x000000b8b9b97224 */ /* 0x000fce00078e02ff */
.L_x_189:
[----:B------:R-:W-:Y:S05]  /*6cc0*/  BSYNC B1 ;  /* 0x0000000000017941 */ /* 0x000fea0003800000 */
.L_x_188:
[----:B------:R-:W-:Y:S01]  /*6cd0*/  @!P5 IMAD R117, R117, R22, R185 ;  /* 0x000000167575d224 */ /* 0x000fe200078e02b9 */
[----:B------:R-:W-:Y:S04]  /*6ce0*/  BSSY B1, `(.L_x_190) ;  /* 0x0000006000017945 */ /* 0x000fe80003800000 */
[----:B------:R0:W-:Y:S01]  /*6cf0*/  @!P5 STG.E.U8 desc[UR46][R4.64+0x59], R117 ;  /* 0x000059750400d986 */ /* 0x0001e2000c10112e */
[----:B------:R-:W-:Y:S05]  /*6d00*/  @P6 BRA `(.L_x_191) ;  /* 0x00000000000c6947 */ /* 0x000fea0003800000 */
[----:B-1----:R-:W5:Y:S02]  /*6d10*/  LDG.E.U8 R23, desc[UR46][R168.64+0x58] ;  /* 0x0000582ea8177981 */ /* 0x002f64000c1e1100 */
[----:B-----5:R-:W-:-:S05]  /*6d20*/  PRMT R185, R23, 0x8880, RZ ;  /* 0x0000888017b97816 */ /* 0x020fca00000000ff */
[----:B------:R-:W-:-:S07]  /*6d30*/  IMAD R185, R185, R184, RZ ;  /* 0x000000b8b9b97224 */ /* 0x000fce00078e02ff */
.L_x_191:
[----:B------:R-:W-:Y:S05]  /*6d40*/  BSYNC B1 ;  /* 0x0000000000017941 */ /* 0x000fea0003800000 */
.L_x_190:
        /* <DEDUP_REMOVED lines=10> */
.L_x_193:
[----:B------:R-:W-:Y:S05]  /*6df0*/  BSYNC B1 ;  /* 0x0000000000017941 */ /* 0x000fea0003800000 */
.L_x_192:
[----:B------:R-:W-:Y:S01]  /*6e00*/  @!P4 IMAD R119, R119, R22, R185 ;  /* 0x000000167777c224 */ /* 0x000fe200078e02b9 */
[----:B------:R-:W-:Y:S04]  /*6e10*/  BSSY B1, `(.L_x_194) ;  /* 0x0000006000017945 */ /* 0x000fe80003800000 */
[----:B------:R0:W-:Y:S01]  /*6e20*/  @!P4 STG.E.U8 desc[UR46][R8.64+0x59], R119 ;  /* 0x000059770800c986 */ /* 0x0001e2000c10112e */
[----:B------:R-:W-:Y:S05]  /*6e30*/  @P5 BRA `(.L_x_195) ;  /* 0x00000000000c5947 */ /* 0x000fea0003800000 */
[----:B-1----:R-:W5:Y:S02]  /*6e40*/  LDG.E.U8 R23, desc[UR46][R12.64+0x40] ;  /* 0x0000402e0c177981 */ /* 0x002f64000c1e1100 */
[----:B-----5:R-:W-:-:S05]  /*6e50*/  PRMT R185, R23, 0x8880, RZ ;  /* 0x0000888017b97816 */ /* 0x020fca00000000ff */
[----:B------:R-:W-:-:S07]  /*6e60*/  IMAD R185, R185, R184, RZ ;  /* 0x000000b8b9b97224 */ /* 0x000fce00078e02ff */
.L_x_195:
[----:B------:R-:W-:Y:S05]  /*6e70*/  BSYNC B1 ;  /* 0x0000000000017941 */ /* 0x000fea0003800000 */
.L_x_194:
[----:B0-----:R-:W-:Y:S01]  /*6e80*/  @!P5 IMAD R15, R88, R22, R185 ;  /* 0x00000016580fd224 */ /* 0x001fe200078e02b9 */
[----:B------:R-:W-:Y:S04]  /*6e90*/  BSSY B1, `(.L_x_196) ;  /* 0x0000006000017945 */ /* 0x000fe80003800000 */
[----:B------:R0:W-:Y:S01]  /*6ea0*/  @!P5 STG.E.U8 desc[UR46][R6.64+0x40], R15 ;  /* 0x0000400f0600d986 */ /* 0x0001e2000c10112e */
[----:B------:R-:W-:Y:S05]  /*6eb0*/  @P6 BRA `(.L_x_197) ;  /* 0x00000000000c6947 */ /* 0x000fea0003800000 */
[----:B-1----:R-:W5:Y:S02]  /*6ec0*/  LDG.E.U8 R23, desc[UR46][R12.64+0x41] ;  /* 0x0000412e0c177981 */ /* 0x002f64000c1e1100 */
[----:B-----5:R-:W-:-:S05]  /*6ed0*/  PRMT R185, R23, 0x8880, RZ ;  /* 0x0000888017b97816 */ /* 0x020fca00000000ff */
[----:B------:R-:W-:-:S07]  /*6ee0*/  IMAD R185, R185, R184, RZ ;  /* 0x000000b8b9b97224 */ /* 0x000fce00078e02ff */
.L_x_197:
[----:B------:R-:W-:Y:S05]  /*6ef0*/  BSYNC B1 ;  /* 0x0000000000017941 */ /* 0x000fea0003800000 */
.L_x_196:
        /* <DEDUP_REMOVED lines=10> */
.L_x_199:
[----:B------:R-:W-:Y:S05]  /*6fa0*/  BSYNC B1 ;  /* 0x0000000000017941 */ /* 0x000fea0003800000 */
.L_x_198:
[----:B0-----:R-:W-:Y:S01]  /*6fb0*/  @!P4 IMAD R15, R90, R22, R185 ;  /* 0x000000165a0fc224 */ /* 0x001fe200078e02b9 */
[----:B------:R-:W-:Y:S04]  /*6fc0*/  BSSY B1, `(.L_x_200) ;  /* 0x0000006000017945 */ /* 0x000fe80003800000 */
[----:B------:R0:W-:Y:S01]  /*6fd0*/  @!P4 STG.E.U8 desc[UR46][R10.64+0x40], R15 ;  /* 0x0000400f0a00c986 */ /* 0x0001e2000c10112e */
[----:B------:R-:W-:Y:S05]  /*6fe0*/  @P5 BRA `(.L_x_201) ;  /* 0x00000000000c5947 */ /* 0x000fea0003800000 */
[----:B-1----:R-:W5:Y:S02]  /*6ff0*/  LDG.E.U8 R23, desc[UR46][R188.64+0x41] ;  /* 0x0000412ebc177981 */ /* 0x002f64000c1e1100 */
[----:B-----5:R-:W-:-:S05]  /*7000*/  PRMT R185, R23, 0x8880, RZ ;  /* 0x0000888017b97816 */ /* 0x020fca00000000ff */
[----:B------:R-:W-:-:S07]  /*7010*/  IMAD R185, R185, R184, RZ ;  /* 0x000000b8b9b97224 */ /* 0x000fce00078e02ff */
.L_x_201:
[----:B------:R-:W-:Y:S05]  /*7020*/  BSYNC B1 ;  /* 0x0000000000017941 */ /* 0x000fea0003800000 */
.L_x_200:
[----:B------:R-:W-:Y:S01]  /*7030*/  @!P5 IMAD R91, R91, R22, R185 ;  /* 0x000000165b5bd224 */ /* 0x000fe200078e02b9 */
[----:B------:R-:W-:Y:S04]  /*7040*/  BSSY B1, `(.L_x_202) ;  /* 0x0000006000017945 */ /* 0x000fe80003800000 */
[----:B------:R0:W-:Y:S01]  /*7050*/  @!P5 STG.E.U8 desc[UR46][R10.64+0x41], R91 ;  /* 0x0000415b0a00d986 */ /* 0x0001e2000c10112e */
[----:B------:R-:W-:Y:S05]  /*7060*/  @P6 BRA `(.L_x_203) ;  /* 0x00000000000c6947 */ /* 0x000fea0003800000 */
[----:B-1----:R-:W5:Y:S02]  /*7070*/  LDG.E.U8 R23, desc[UR46][R12.64+0x48] ;  /* 0x0000482e0c177981 */ /* 0x002f64000c1e1100 */
[----:B-----5:R-:W-:-:S05]  /*7080*/  PRMT R185, R23, 0x8880, RZ ;  /* 0x0000888017b97816 */ /* 0x020fca00000000ff */
[----:B------:R-:W-:-:S07]  /*7090*/  IMAD R185, R185, R184, RZ ;  /* 0x000000b8b9b97224 */ /* 0x000fce00078e02ff */
.L_x_203:
[----:B------:R-:W-:Y:S05]  /*70a0*/  BSYNC B1 ;  /* 0x0000000000017941 */ /* 0x000fea0003800000 */
.L_x_202:
        /* <DEDUP_REMOVED lines=10> */
.L_x_205:
[----:B------:R-:W-:Y:S05]  /*7150*/  BSYNC B1 ;  /* 0x0000000000017941 */ /* 0x000fea0003800000 */
.L_x_204:
[----:B------:R-:W-:Y:S01]  /*7160*/  @!P4 IMAD R93, R93, R22, R185 ;  /* 0x000000165d5dc224 */ /* 0x000fe200078e02b9 */
[----:B------:R-:W-:Y:S04]  /*7170*/  BSSY B1, `(.L_x_206) ;  /* 0x0000006000017945 */ /* 0x000fe80003800000 */
[----:B------:R0:W-:Y:S01]  /*7180*/  @!P4 STG.E.U8 desc[UR46][R6.64+0x49], R93 ;  /* 0x0000495d0600c986 */ /* 0x0001e2000c10112e */
[----:B------:R-:W-:Y:S05]  /*7190*/  @P5 BRA `(.L_x_207) ;  /* 0x00000000000c5947 */ /* 0x000fea0003800000 */
[----:B-1----:R-:W5:Y:S02]  /*71a0*/  LDG.E.U8 R23, desc[UR46][R188.64+0x48] ;  /* 0x0000482ebc177981 */ /* 0x002f64000c1e1100 */
[----:B-----5:R-:W-:-:S05]  /*71b0*/  PRMT R185, R23, 0x8880, RZ ;  /* 0x0000888017b97816 */ /* 0x020fca00000000ff */
[----:B------:R-:W-:-:S07]  /*71c0*/  IMAD R185, R185, R184, RZ ;  /* 0x000000b8b9b97224 */ /* 0x000fce00078e02ff */
.L_x_207:
[----:B------:R-:W-:Y:S05]  /*71d0*/  BSYNC B1 ;  /* 0x0000000000017941 */ /* 0x000fea0003800000 */
.L_x_206:
[----:B0-----:R-:W-:Y:S01]  /*71e0*/  @!P5 IMAD R15, R94, R22, R185 ;  /* 0x000000165e0fd224 */ /* 0x001fe200078e02b9 */
[----:B------:R-:W-:Y:S04]  /*71f0*/  BSSY B1, `(.L_x_208) ;  /* 0x0000006000017945 */ /* 0x000fe80003800000 */
[----:B------:R0:W-:Y:S01]  /*7200*/  @!P5 STG.E.U8 desc[UR46][R10.64+0x48], R15 ;  /* 0x0000480f0a00d986 */ /* 0x0001e2000c10112e */
[----:B------:R-:W-:Y:S05]  /*7210*/  @P6 BRA `(.L_x_209) ;  /* 0x00000000000c6947 */ /* 0x000fea0003800000 */
[----:B-1----:R-:W5:Y:S02]  /*7220*/  LDG.E.U8 R23, desc[UR46][R188.64+0x49] ;  /* 0x0000492ebc177981 */ /* 0x002f64000c1e1100 */
[----:B-----5:R-:W-:-:S05]  /*7230*/  PRMT R185, R23, 0x8880, RZ ;  /* 0x0000888017b97816 */ /* 0x020fca00000000ff */
[----:B------:R-:W-:-:S07]  /*7240*/  IMAD R185, R185, R184, RZ ;  /* 0x000000b8b9b97224 */ /* 0x000fce00078e02ff */
.L_x_209:
[----:B------:R-:W-:Y:S05]  /*7250*/  BSYNC B1 ;  /* 0x0000000000017941 */ /* 0x000fea0003800000 */
.L_x_208:
        /* <DEDUP_REMOVED lines=10> */
.L_x_211:
[----:B------:R-:W-:Y:S05]  /*7300*/  BSYNC B1 ;  /* 0x0000000000017941 */ /* 0x000fea0003800000 */
.L_x_210:
[----:B0-----:R-:W-:Y:S01]  /*7310*/  @!P4 IMAD R15, R96, R22, R185 ;  /* 0x00000016600fc224 */ /* 0x001fe200078e02b9 */
[----:B------:R-:W-:Y:S04]  /*7320*/  BSSY B1, `(.L_x_212) ;  /* 0x0000006000017945 */ /* 0x000fe80003800000 */
[----:B------:R0:W-:Y:S01]  /*7330*/  @!P4 STG.E.U8 desc[UR46][R6.64+0x50], R15 ;  /* 0x0000500f0600c986 */ /* 0x0001e2000c10112e */
[----:B------:R-:W-:Y:S05]  /*7340*/  @P5 BRA `(.L_x_213) ;  /* 0x00000000000c5947 */ /* 0x000fea0003800000 */
[----:B-1----:R-:W5:Y:S02]  /*7350*/  LDG.E.U8 R23, desc[UR46][R12.64+0x51] ;  /* 0x0000512e0c177981 */ /* 0x002f64000c1e1100 */
[----:B-----5:R-:W-:-:S05]  /*7360*/  PRMT R185, R23, 0x8880, RZ ;  /* 0x0000888017b97816 */ /* 0x020fca00000000ff */
[----:B------:R-:W-:-:S07]  /*7370*/  IMAD R185, R185, R184, RZ ;  /* 0x000000b8b9b97224 */ /* 0x000fce00078e02ff */
.L_x_213:
[----:B------:R-:W-:Y:S05]  /*7380*/  BSYNC B1 ;  /* 0x0000000000017941 */ /* 0x000fea0003800000 */
.L_x_212:
[----:B------:R-:W-:Y:S01]  /*7390*/  @!P5 IMAD R97, R97, R22, R185 ;  /* 0x000000166161d224 */ /* 0x000fe200078e02b9 */
[----:B------:R-:W-:Y:S04]  /*73a0*/  BSSY B1, `(.L_x_214) ;  /* 0x0000006000017945 */ /* 0x000fe80003800000 */
[----:B------:R0:W-:Y:S01]  /*73b0*/  @!P5 STG.E.U8 desc[UR46][R6.64+0x51], R97 ;  /* 0x000051610600d986 */ /* 0x0001e2000c10112e */
[----:B------:R-:W-:Y:S05]  /*73c0*/  @P6 BRA `(.L_x_215) ;  /* 0x00000000000c6947 */ /* 0x000fea0003800000 */
[----:B-1----:R-:W5:Y:S02]  /*73d0*/  LDG.E.U8 R23, desc[UR46][R188.64+0x50] ;  /* 0x0000502ebc177981 */ /* 0x002f64000c1e1100 */
[----:B-----5:R-:W-:-:S05]  /*73e0*/  PRMT R185, R23, 0x8880, RZ ;  /* 0x0000888017b97816 */ /* 0x020fca00000000ff */
[----:B------:R-:W-:-:S07]  /*73f0*/  IMAD R185, R185, R184, RZ ;  /* 0x000000b8b9b97224 */ /* 0x000fce00078e02ff */
.L_x_215:
[----:B------:R-:W-:Y:S05]  /*7400*/  BSYNC B1 ;  /* 0x0000000000017941 */ /* 0x000fea0003800000 */
.L_x_214:
        /* <DEDUP_REMOVED lines=10> */
.L_x_217:
[----:B------:R-:W-:Y:S05]  /*74b0*/  BSYNC B1 ;  /* 0x0000000000017941 */ /* 0x000fea0003800000 */
.L_x_216:
[----:B------:R-:W-:Y:S01]  /*74c0*/  @!P4 IMAD R99, R99, R22, R185 ;  /* 0x000000166363c224 */ /* 0x000fe200078e02b9 */
[----:B------:R-:W-:Y:S04]  /*74d0*/  BSSY B1, `(.L_x_218) ;  /* 0x0000006000017945 */ /* 0x000fe80003800000 */
[----:B------:R0:W-:Y:S01]  /*74e0*/  @!P4 STG.E.U8 desc[UR46][R10.64+0x51], R99 ;  /* 0x000051630a00c986 */ /* 0x0001e2000c10112e */
[----:B------:R-:W-:Y:S05]  /*74f0*/  @P5 BRA `(.L_x_219) ;  /* 0x00000000000c5947 */ /* 0x000fea0003800000 */
[----:B-1----:R-:W5:Y:S02]  /*7500*/  LDG.E.U8 R23, desc[UR46][R12.64+0x58] ;  /* 0x0000582e0c177981 */ /* 0x002f64000c1e1100 */
[----:B-----5:R-:W-:-:S05]  /*7510*/  PRMT R185, R23, 0x8880, RZ ;  /* 0x0000888017b97816 */ /* 0x020fca00000000ff */
[----:B------:R-:W-:-:S07]  /*7520*/  IMAD R185, R185, R184, RZ ;  /* 0x000000b8b9b97224 */ /* 0x000fce00078e02ff */
.L_x_219:
[----:B------:R-:W-:Y:S05]  /*7530*/  BSYNC B1 ;  /* 0x0000000000017941 */ /* 0x000fea0003800000 */
.L_x_218:
[----:B0-----:R-:W-:Y:S01]  /*7540*/  @!P5 IMAD R15, R100, R22, R185 ;  /* 0x00000016640fd224 */ /* 0x001fe200078e02b9 */
[----:B------:R-:W-:Y:S04]  /*7550*/  BSSY B1, `(.L_x_220) ;  /* 0x0000006000017945 */ /* 0x000fe80003800000 */
[----:B------:R0:W-:Y:S01]  /*7560*/  @!P5 STG.E.U8 desc[UR46][R6.64+0x58], R15 ;  /* 0x0000580f0600d986 */ /* 0x0001e2000c10112e */
[----:B------:R-:W-:Y:S05]  /*7570*/  @P6 BRA `(.L_x_221) ;  /* 0x00000000000c6947 */ /* 0x000fea0003800000 */
[----:B-1----:R-:W5:Y:S02]  /*7580*/  LDG.E.U8 R23, desc[UR46][R12.64+0x59] ;  /* 0x0000592e0c177981 */ /* 0x002f64000c1e1100 */
[----:B-----5:R-:W-:-:S05]  /*7590*/  PRMT R185, R23, 0x8880, RZ ;  /* 0x0000888017b97816 */ /* 0x020fca00000000ff */
[----:B------:R-:W-:-:S07]  /*75a0*/  IMAD R185, R185, R184, RZ ;  /* 0x000000b8b9b97224 */ /* 0x000fce00078e02ff */
.L_x_221:
[----:B------:R-:W-:Y:S05]  /*75b0*/  BSYNC B1 ;  /* 0x0000000000017941 */ /* 0x000fea0003800000 */
.L_x_220:
        /* <DEDUP_REMOVED lines=10> */
.L_x_223:
[----:B------:R-:W-:Y:S05]  /*7660*/  BSYNC B1 ;  /* 0x0000000000017941 */ /* 0x000fea0003800000 */
.L_x_222:
[----:B0-----:R-:W-:Y:S01]  /*7670*/  @!P4 IMAD R15, R102, R22, R185 ;  /* 0x00000016660fc224 */ /* 0x001fe200078e02b9 */
[----:B------:R-:W-:Y:S04]  /*7680*/  BSSY B1, `(.L_x_224) ;  /* 0x0000006000017945 */ /* 0x000fe80003800000 */
[----:B------:R0:W-:Y:S01]  /*7690*/  @!P4 STG.E.U8 desc[UR46][R10.64+0x58], R15 ;  /* 0x0000580f0a00c986 */ /* 0x0001e2000c10112e */
[----:B------:R-:W-:Y:S05]  /*76a0*/  @P5 BRA `(.L_x_225) ;  /* 0x00000000000c5947 */ /* 0x000fea0003800000 */
[----:B-1----:R-:W5:Y:S02]  /*76b0*/  LDG.E.U8 R23, desc[UR46][R188.64+0x59] ;  /* 0x0000592ebc177981 */ /* 0x002f64000c1e1100 */
[----:B-----5:R-:W-:-:S05]  /*76c0*/  PRMT R185, R23, 0x8880, RZ ;  /* 0x0000888017b97816 */ /* 0x020fca00000000ff */
[----:B------:R-:W-:-:S07]  /*76d0*/  IMAD R185, R185, R184, RZ ;  /* 0x000000b8b9b97224 */ /* 0x000fce00078e02ff */
.L_x_225:
[----:B------:R-:W-:Y:S05]  /*76e0*/  BSYNC B1 ;  /* 0x0000000000017941 */ /* 0x000fea0003800000 */
.L_x_224:
[----:B------:R-:W-:Y:S01]  /*76f0*/  @!P5 IMAD R103, R103, R22, R185 ;  /* 0x000000166767d224 */ /* 0x000fe200078e02b9 */
[----:B------:R-:W-:Y:S04]  /*7700*/  BSSY B1, `(.L_x_226) ;  /* 0x0000006000017945 */ /* 0x000fe80003800000 */
[----:B------:R0:W-:Y:S01]  /*7710*/  @!P5 STG.E.U8 desc[UR46][R10.64+0x59], R103 ;  /* 0x000059670a00d986 */ /* 0x0001e2000c10112e */
[----:B------:R-:W-:Y:S05]  /*7720*/  @P6 BRA `(.L_x_227) ;  /* 0x00000000000c6947 */ /* 0x000fea0003800000 */
[----:B-1----:R-:W5:Y:S02]  /*7730*/  LDG.E.U8 R23, desc[UR46][R186.64+0x60] ;  /* 0x0000602eba177981 */ /* 0x002f64000c1e1100 */
[----:B-----5:R-:W-:-:S05]  /*7740*/  PRMT R185, R23, 0x8880, RZ ;  /* 0x0000888017b97816 */ /* 0x020fca00000000ff */
[----:B------:R-:W-:-:S07]  /*7750*/  IMAD R185, R185, R184, RZ ;  /* 0x000000b8b9b97224 */ /* 0x000fce00078e02ff */
.L_x_227:
[----:B------:R-:W-:Y:S05]  /*7760*/  BSYNC B1 ;  /* 0x0000000000017941 */ /* 0x000fea0003800000 */
.L_x_226:
        /* <DEDUP_REMOVED lines=10> */
.L_x_229:
[----:B------:R-:W-:Y:S05]  /*7810*/  BSYNC B1 ;  /* 0x0000000000017941 */ /* 0x000fea0003800000 */
.L_x_228:
[----:B------:R-:W-:Y:S01]  /*7820*/  @!P4 IMAD R73, R73, R22, R185 ;  /* 0x000000164949c224 */ /* 0x000fe200078e02b9 */
[----:B------:R-:W-:Y:S04]  /*7830*/  BSSY B1, `(.L_x_230) ;  /* 0x0000006000017945 */ /* 0x000fe80003800000 */
[----:B------:R0:W-:Y:S01]  /*7840*/  @!P4 STG.E.U8 desc[UR46][R4.64+0x61], R73 ;  /* 0x000061490400c986 */ /* 0x0001e2000c10112e */
[----:B------:R-:W-:Y:S05]  /*7850*/  @P5 BRA `(.L_x_231) ;  /* 0x00000000000c5947 */ /* 0x000fea0003800000 */
[----:B-1----:R-:W5:Y:S02]  /*7860*/  LDG.E.U8 R23, desc[UR46][R168.64+0x60] ;  /* 0x0000602ea8177981 */ /* 0x002f64000c1e1100 */
[----:B-----5:R-:W-:-:S05]  /*7870*/  PRMT R185, R23, 0x8880, RZ ;  /* 0x0000888017b97816 */ /* 0x020fca00000000ff */
[----:B------:R-:W-:-:S07]  /*7880*/  IMAD R185, R185, R184, RZ ;  /* 0x000000b8b9b97224 */ /* 0x000fce00078e02ff */
.L_x_231:
[----:B------:R-:W-:Y:S05]  /*7890*/  BSYNC B1 ;  /* 0x0000000000017941 */ /* 0x000fea0003800000 */
.L_x_230:
[----:B0-----:R-:W-:Y:S01]  /*78a0*/  @!P5 IMAD R15, R74, R22, R185 ;  /* 0x000000164a0fd224 */ /* 0x001fe200078e02b9 */
[----:B------:R-:W-:Y:S04]  /*78b0*/  BSSY B1, `(.L_x_232) ;  /* 0x0000006000017945 */ /* 0x000fe80003800000 */
[----:B------:R0:W-:Y:S01]  /*78c0*/  @!P5 STG.E.U8 desc[UR46][R8.64+0x60], R15 ;  /* 0x0000600f0800d986 */ /* 0x0001e2000c10112e */
[----:B------:R-:W-:Y:S05]  /*78d0*/  @P6 BRA `(.L_x_233) ;  /* 0x00000000000c6947 */ /* 0x000fea0003800000 */
[----:B-1----:R-:W5:Y:S02]  /*78e0*/  LDG.E.U8 R23, desc[UR46][R168.64+0x61] ;  /* 0x0000612ea8177981 */ /* 0x002f64000c1e1100 */
[----:B-----5:R-:W-:-:S05]  /*78f0*/  PRMT R185, R23, 0x8880, RZ ;  /* 0x0000888017b97816 */ /* 0x020fca00000000ff */
[----:B------:R-:W-:-:S07]  /*7900*/  IMAD R185, R185, R184, RZ ;  /* 0x000000b8b9b97224 */ /* 0x000fce00078e02ff */
.L_x_233:
[----:B------:R-:W-:Y:S05]  /*7910*/  BSYNC B1 ;  /* 0x0000000000017941 */ /* 0x000fea0003800000 */
.L_x_232:
        /* <DEDUP_REMOVED lines=10> */
.L_x_235:
[----:B------:R-:W-:Y:S05]  /*79c0*/  BSYNC B1 ;  /* 0x0000000000017941 */ /* 0x000fea0003800000 */
.L_x_234:
[----:B0-----:R-:W-:Y:S01]  /*79d0*/  @!P4 IMAD R15, R76, R22, R185 ;  /* 0x000000164c0fc224 */ /* 0x001fe200078e02b9 */
[----:B------:R-:W-:Y:S04]  /*79e0*/  BSSY B1, `(.L_x_236) ;  /* 0x0000006000017945 */ /* 0x000fe80003800000 */
[----:B------:R0:W-:Y:S01]  /*79f0*/  @!P4 STG.E.U8 desc[UR46][R4.64+0x68], R15 ;  /* 0x0000680f0400c986 */ /* 0x0001e2000c10112e */
[----:B------:R-:W-:Y:S05]  /*7a00*/  @P5 BRA `(.L_x_237) ;  /* 0x00000000000c5947 */ /* 0x000fea0003800000 */
[----:B-1----:R-:W5:Y:S02]  /*7a10*/  LDG.E.U8 R23, desc[UR46][R186.64+0x69] ;  /* 0x0000692eba177981 */ /* 0x002f64000c1e1100 */
[----:B-----5:R-:W-:-:S05]  /*7a20*/  PRMT R185, R23, 0x8880, RZ ;  /* 0x0000888017b97816 */ /* 0x020fca00000000ff */
[----:B------:R-:W-:-:S07]  /*7a30*/  IMAD R185, R185, R184, RZ ;  /* 0x000000b8b9b97224 */ /* 0x000fce00078e02ff */
.L_x_237:
[----:B------:R-:W-:Y:S05]  /*7a40*/  BSYNC B1 ;  /* 0x0000000000017941 */ /* 0x000fea0003800000 */
.L_x_236:
[----:B------:R-:W-:Y:S01]  /*7a50*/  @!P5 IMAD R77, R77, R22, R185 ;  /* 0x000000164d4dd224 */ /* 0x000fe200078e02b9 */
[----:B------:R-:W-:Y:S04]  /*7a60*/  BSSY B1, `(.L_x_238) ;  /* 0x0000006000017945 */ /* 0x000fe80003800000 */
[----:B------:R0:W-:Y:S01]  /*7a70*/  @!P5 STG.E.U8 desc[UR46][R4.64+0x69], R77 ;  /* 0x0000694d0400d986 */ /* 0x0001e2000c10112e */
[----:B------:R-:W-:Y:S05]  /*7a80*/  @P6 BRA `(.L_x_239) ;  /* 0x00000000000c6947 */ /* 0x000fea0003800000 */
[----:B-1----:R-:W5:Y:S02]  /*7a90*/  LDG.E.U8 R23, desc[UR46][R168.64+0x68] ;  /* 0x0000682ea8177981 */ /* 0x002f64000c1e1100 */
[----:B-----5:R-:W-:-:S05]  /*7aa0*/  PRMT R185, R23, 0x8880, RZ ;  /* 0x0000888017b97816 */ /* 0x020fca00000000ff */
[----:B------:R-:W-:-:S07]  /*7ab0*/  IMAD R185, R185, R184, RZ ;  /* 0x000000b8b9b97224 */ /* 0x000fce00078e02ff */
.L_x_239:
[----:B------:R-:W-:Y:S05]  /*7ac0*/  BSYNC B1 ;  /* 0x0000000000017941 */ /* 0x000fea0003800000 */
.L_x_238:
        /* <DEDUP_REMOVED lines=10> */
.L_x_241:
[----:B------:R-:W-:Y:S05]  /*7b70*/  BSYNC B1 ;  /* 0x0000000000017941 */ /* 0x000fea0003800000 */
.L_x_240:
[----:B------:R-:W-:Y:S01]  /*7b80*/  @!P4 IMAD R79, R79, R22, R185 ;  /* 0x000000164f4fc224 */ /* 0x000fe200078e02b9 */
[----:B------:R-:W-:Y:S04]  /*7b90*/  BSSY B1, `(.L_x_242) ;  /* 0x0000006000017945 */ /* 0x000fe80003800000 */
[----:B------:R0:W-:Y:S01]  /*7ba0*/  @!P4 STG.E.U8 desc[UR46][R8.64+0x69], R79 ;  /* 0x0000694f0800c986 */ /* 0x0001e2000c10112e */
[----:B------:R-:W-:Y:S05]  /*7bb0*/  @P5 BRA `(.L_x_243) ;  /* 0x00000000000c5947 */ /* 0x000fea0003800000 */
[----:B-1----:R-:W5:Y:S02]  /*7bc0*/  LDG.E.U8 R23, desc[UR46][R186.64+0x70] ;  /* 0x0000702eba177981 */ /* 0x002f64000c1e1100 */
[----:B-----5:R-:W-:-:S05]  /*7bd0*/  PRMT R185, R23, 0x8880, RZ ;  /* 0x0000888017b97816 */ /* 0x020fca00000000ff */
[----:B------:R-:W-:-:S07]  /*7be0*/  IMAD R185, R185, R184, RZ ;  /* 0x000000b8b9b97224 */ /* 0x000fce00078e02ff */
.L_x_243:
[----:B------:R-:W-:Y:S05]  /*7bf0*/  BSYNC B1 ;  /* 0x0000000000017941 */ /* 0x000fea0003800000 */
.L_x_242:
[----:B0-----:R-:W-:Y:S01]  /*7c00*/  @!P5 IMAD R15, R80, R22, R185 ;  /* 0x00000016500fd224 */ /* 0x001fe200078e02b9 */
[----:B------:R-:W-:Y:S04]  /*7c10*/  BSSY B1, `(.L_x_244) ;  /* 0x0000006000017945 */ /* 0x000fe80003800000 */
[----:B------:R0:W-:Y:S01]  /*7c20*/  @!P5 STG.E.U8 desc[UR46][R4.64+0x70], R15 ;  /* 0x0000700f0400d986 */ /* 0x0001e2000c10112e */
[----:B------:R-:W-:Y:S05]  /*7c30*/  @P6 BRA `(.L_x_245) ;  /* 0x00000000000c6947 */ /* 0x000fea0003800000 */
[----:B-1----:R-:W5:Y:S02]  /*7c40*/  LDG.E.U8 R23, desc[UR46][R186.64+0x71] ;  /* 0x0000712eba177981 */ /* 0x002f64000c1e1100 */
[----:B-----5:R-:W-:-:S05]  /*7c50*/  PRMT R185, R23, 0x8880, RZ ;  /* 0x0000888017b97816 */ /* 0x020fca00000000ff */
[----:B------:R-:W-:-:S07]  /*7c60*/  IMAD R185, R185, R184, RZ ;  /* 0x000000b8b9b97224 */ /* 0x000fce00078e02ff */
.L_x_245:
[----:B------:R-:W-:Y:S05]  /*7c70*/  BSYNC B1 ;  /* 0x0000000000017941 */ /* 0x000fea0003800000 */
.L_x_244:
        /* <DEDUP_REMOVED lines=10> */
.L_x_247:
[----:B------:R-:W-:Y:S05]  /*7d20*/  BSYNC B1 ;  /* 0x0000000000017941 */ /* 0x000fea0003800000 */
.L_x_246:
[----:B0-----:R-:W-:Y:S01]  /*7d30*/  @!P4 IMAD R15, R82, R22, R185 ;  /* 0x00000016520fc224 */ /* 0x001fe200078e02b9 */
[----:B------:R-:W-:Y:S04]  /*7d40*/  BSSY B1, `(.L_x_248) ;  /* 0x0000006000017945 */ /* 0x000fe80003800000 */
[----:B------:R0:W-:Y:S01]  /*7d50*/  @!P4 STG.E.U8 desc[UR46][R8.64+0x70], R15 ;  /* 0x0000700f0800c986 */ /* 0x0001e2000c10112e */
[----:B------:R-:W-:Y:S05]  /*7d60*/  @P5 BRA `(.L_x_249) ;  /* 0x00000000000c5947 */ /* 0x000fea0003800000 */
[----:B-1----:R-:W5:Y:S02]  /*7d70*/  LDG.E.U8 R23, desc[UR46][R168.64+0x71] ;  /* 0x0000712ea8177981 */ /* 0x002f64000c1e1100 */
[----:B-----5:R-:W-:-:S05]  /*7d80*/  PRMT R185, R23, 0x8880, RZ ;  /* 0x0000888017b97816 */ /* 0x020fca00000000ff */
[----:B------:R-:W-:-:S07]  /*7d90*/  IMAD R185, R185, R184, RZ ;  /* 0x000000b8b9b97224 */ /* 0x000fce00078e02ff */
.L_x_249:
[----:B------:R-:W-:Y:S05]  /*7da0*/  BSYNC B1 ;  /* 0x0000000000017941 */ /* 0x000fea0003800000 */
.L_x_248:
[----:B------:R-:W-:Y:S01]  /*7db0*/  @!P5 IMAD R83, R83, R22, R185 ;  /* 0x000000165353d224 */ /* 0x000fe200078e02b9 */
[----:B------:R-:W-:Y:S04]  /*7dc0*/  BSSY B1, `(.L_x_250) ;  /* 0x0000006000017945 */ /* 0x000fe80003800000 */
[----:B------:R0:W-:Y:S01]  /*7dd0*/  @!P5 STG.E.U8 desc[UR46][R8.64+0x71], R83 ;  /* 0x000071530800d986 */ /* 0x0001e2000c10112e */
[----:B------:R-:W-:Y:S05]  /*7de0*/  @P6 BRA `(.L_x_251) ;  /* 0x00000000000c6947 */ /* 0x000fea0003800000 */
[----:B-1----:R-:W5:Y:S02]  /*7df0*/  LDG.E.U8 R23, desc[UR46][R186.64+0x78] ;  /* 0x0000782eba177981 */ /* 0x002f64000c1e1100 */
[----:B-----5:R-:W-:-:S05]  /*7e00*/  PRMT R185, R23, 0x8880, RZ ;  /* 0x0000888017b97816 */ /* 0x020fca00000000ff */
[----:B------:R-:W-:-:S07]  /*7e10*/  IMAD R185, R185, R184, RZ ;  /* 0x000000b8b9b97224 */ /* 0x000fce00078e02ff */
.L_x_251:
[----:B------:R-:W-:Y:S05]  /*7e20*/  BSYNC B1 ;  /* 0x0000000000017941 */ /* 0x000fea0003800000 */
.L_x_250:
        /* <DEDUP_REMOVED lines=10> */
.L_x_253:
[----:B------:R-:W-:Y:S05]  /*7ed0*/  BSYNC B1 ;  /* 0x0000000000017941 */ /* 0x000fea0003800000 */
.L_x_252:
[----:B------:R-:W-:Y:S01]  /*7ee0*/  @!P4 IMAD R85, R85, R22, R185 ;  /* 0x000000165555c224 */ /* 0x000fe200078e02b9 */
[----:B------:R-:W-:Y:S04]  /*7ef0*/  BSSY B1, `(.L_x_254) ;  /* 0x0000006000017945 */ /* 0x000fe80003800000 */
[----:B------:R0:W-:Y:S01]  /*7f00*/  @!P4 STG.E.U8 desc[UR46][R4.64+0x79], R85 ;  /* 0x000079550400c986 */ /* 0x0001e2000c10112e */
[----:B------:R-:W-:Y:S05]  /*7f10*/  @P5 BRA `(.L_x_255) ;  /* 0x00000000000c5947 */ /* 0x000fea0003800000 */
[----:B-1----:R-:W5:Y:S02]  /*7f20*/  LDG.E.U8 R23, desc[UR46][R168.64+0x78] ;  /* 0x0000782ea8177981 */ /* 0x002f64000c1e1100 */
[----:B-----5:R-:W-:-:S05]  /*7f30*/  PRMT R185, R23, 0x8880, RZ ;  /* 0x0000888017b97816 */ /* 0x020fca00000000ff */
[----:B------:R-:W-:-:S07]  /*7f40*/  IMAD R185, R185, R184, RZ ;  /* 0x000000b8b9b97224 */ /* 0x000fce00078e02ff */
.L_x_255:
[----:B------:R-:W-:Y:S05]  /*7f50*/  BSYNC B1 ;  /* 0x0000000000017941 */ /* 0x000fea0003800000 */
.L_x_254:
[----:B0-----:R-:W-:Y:S01]  /*7f60*/  @!P5 IMAD R15, R86, R22, R185 ;  /* 0x00000016560fd224 */ /* 0x001fe200078e02b9 */
[----:B------:R-:W-:Y:S04]  /*7f70*/  BSSY B1, `(.L_x_256) ;  /* 0x0000006000017945 */ /* 0x000fe80003800000 */
[----:B------:R0:W-:Y:S01]  /*7f80*/  @!P5 STG.E.U8 desc[UR46][R8.64+0x78], R15 ;  /* 0x0000780f0800d986 */ /* 0x0001e2000c10112e */
[----:B------:R-:W-:Y:S05]  /*7f90*/  @P6 BRA `(.L_x_257) ;  /* 0x00000000000c6947 */ /* 0x000fea0003800000 */
[----:B-1----:R-:W5:Y:S02]  /*7fa0*/  LDG.E.U8 R23, desc[UR46][R168.64+0x79] ;  /* 0x0000792ea8177981 */ /* 0x002f64000c1e1100 */
[----:B-----5:R-:W-:-:S05]  /*7fb0*/  PRMT R185, R23, 0x8880, RZ ;  /* 0x0000888017b97816 */ /* 0x020fca00000000ff */
[----:B------:R-:W-:-:S07]  /*7fc0*/  IMAD R185, R185, R184, RZ ;  /* 0x000000b8b9b97224 */ /* 0x000fce00078e02ff */
.L_x_257:
[----:B------:R-:W-:Y:S05]  /*7fd0*/  BSYNC B1 ;  /* 0x0000000000017941 */ /* 0x000fea0003800000 */
.L_x_256:
        /* <DEDUP_REMOVED lines=10> */
.L_x_259:
[----:B------:R-:W-:Y:S05]  /*8080*/  BSYNC B1 ;  /* 0x0000000000017941 */ /* 0x000fea0003800000 */
.L_x_258:
[----:B0-----:R-:W-:Y:S01]  /*8090*/  @!P4 IMAD R15, R56, R22, R185 ;  /* 0x00000016380fc224 */ /* 0x001fe200078e02b9 */
[----:B------:R-:W-:Y:S04]  /*80a0*/  BSSY B1, `(.L_x_260) ;  /* 0x0000006000017945 */ /* 0x000fe80003800000 */
[----:B------:R0:W-:Y:S01]  /*80b0*/  @!P4 STG.E.U8 desc[UR46][R6.64+0x60], R15 ;  /* 0x0000600f0600c986 */ /* 0x0001e2000c10112e */
[----:B------:R-:W-:Y:S05]  /*80c0*/  @P5 BRA `(.L_x_261) ;  /* 0x00000000000c5947 */ /* 0x000fea0003800000 */
[----:B-1----:R-:W5:Y:S02]  /*80d0*/  LDG.E.U8 R23, desc[UR46][R12.64+0x61] ;  /* 0x0000612e0c177981 */ /* 0x002f64000c1e1100 */
[----:B-----5:R-:W-:-:S05]  /*80e0*/  PRMT R185, R23, 0x8880, RZ ;  /* 0x0000888017b97816 */ /* 0x020fca00000000ff */
[----:B------:R-:W-:-:S07]  /*80f0*/  IMAD R185, R185, R184, RZ ;  /* 0x000000b8b9b97224 */ /* 0x000fce00078e02ff */
.L_x_261:
[----:B------:R-:W-:Y:S05]  /*8100*/  BSYNC B1 ;  /* 0x0000000000017941 */ /* 0x000fea0003800000 */
.L_x_260:
[----:B------:R-:W-:Y:S01]  /*8110*/  @!P5 IMAD R57, R57, R22, R185 ;  /* 0x000000163939d224 */ /* 0x000fe200078e02b9 */
[----:B------:R-:W-:Y:S04]  /*8120*/  BSSY B1, `(.L_x_262) ;  /* 0x0000006000017945 */ /* 0x000fe80003800000 */
[----:B------:R0:W-:Y:S01]  /*8130*/  @!P5 STG.E.U8 desc[UR46][R6.64+0x61], R57 ;  /* 0x000061390600d986 */ /* 0x0001e2000c10112e */
[----:B------:R-:W-:Y:S05]  /*8140*/  @P6 BRA `(.L_x_263) ;  /* 0x00000000000c6947 */ /* 0x000fea0003800000 */
[----:B-1----:R-:W5:Y:S02]  /*8150*/  LDG.E.U8 R23, desc[UR46][R188.64+0x60] ;  /* 0x0000602ebc177981 */ /* 0x002f64000c1e1100 */
[----:B-----5:R-:W-:-:S05]  /*8160*/  PRMT R185, R23, 0x8880, RZ ;  /* 0x0000888017b97816 */ /* 0x020fca00000000ff */
[----:B------:R-:W-:-:S07]  /*8170*/  IMAD R185, R185, R184, RZ ;  /* 0x000000b8b9b97224 */ /* 0x000fce00078e02ff */
.L_x_263:
[----:B------:R-:W-:Y:S05]  /*8180*/  BSYNC B1 ;  /* 0x0000000000017941 */ /* 0x000fea0003800000 */
.L_x_262:
        /* <DEDUP_REMOVED lines=10> */
.L_x_265:
[----:B------:R-:W-:Y:S05]  /*8230*/  BSYNC B1 ;  /* 0x0000000000017941 */ /* 0x000fea0003800000 */
.L_x_264:
[----:B------:R-:W-:Y:S01]  /*8240*/  @!P4 IMAD R59, R59, R22, R185 ;  /* 0x000000163b3bc224 */ /* 0x000fe200078e02b9 */
[----:B------:R-:W-:Y:S04]  /*8250*/  BSSY B1, `(.L_x_266) ;  /* 0x0000006000017945 */ /* 0x000fe80003800000 */
[----:B------:R0:W-:Y:S01]  /*8260*/  @!P4 STG.E.U8 desc[UR46][R10.64+0x61], R59 ;  /* 0x0000613b0a00c986 */ /* 0x0001e2000c10112e */
[----:B------:R-:W-:Y:S05]  /*8270*/  @P5 BRA `(.L_x_267) ;  /* 0x00000000000c5947 */ /* 0x000fea0003800000 */
[----:B-1----:R-:W5:Y:S02]  /*8280*/  LDG.E.U8 R23, desc[UR46][R12.64+0x68] ;  /* 0x0000682e0c177981 */ /* 0x002f64000c1e1100 */
[----:B-----5:R-:W-:-:S05]  /*8290*/  PRMT R185, R23, 0x8880, RZ ;  /* 0x0000888017b97816 */ /* 0x020fca00000000ff */
[----:B------:R-:W-:-:S07]  /*82a0*/  IMAD R185, R185, R184, RZ ;  /* 0x000000b8b9b97224 */ /* 0x000fce00078e02ff */
.L_x_267:
[----:B------:R-:W-:Y:S05]  /*82b0*/  BSYNC B1 ;  /* 0x0000000000017941 */ /* 0x000fea0003800000 */
.L_x_266:
[----:B0-----:R-:W-:Y:S01]  /*82c0*/  @!P5 IMAD R15, R60, R22, R185 ;  /* 0x000000163c0fd224 */ /* 0x001fe200078e02b9 */
[----:B------:R-:W-:Y:S04]  /*82d0*/  BSSY B1, `(.L_x_268) ;  /* 0x0000006000017945 */ /* 0x000fe80003800000 */
[----:B------:R0:W-:Y:S01]  /*82e0*/  @!P5 STG.E.U8 desc[UR46][R6.64+0x68], R15 ;  /* 0x0000680f0600d986 */ /* 0x0001e2000c10112e */
[----:B------:R-:W-:Y:S05]  /*82f0*/  @P6 BRA `(.L_x_269) ;  /* 0x00000000000c6947 */ /* 0x000fea0003800000 */
[----:B-1----:R-:W5:Y:S02]  /*8300*/  LDG.E.U8 R23, desc[UR46][R12.64+0x69] ;  /* 0x0000692e0c177981 */ /* 0x002f64000c1e1100 */
[----:B-----5:R-:W-:-:S05]  /*8310*/  PRMT R185, R23, 0x8880, RZ ;  /* 0x0000888017b97816 */ /* 0x020fca00000000ff */
[----:B------:R-:W-:-:S07]  /*8320*/  IMAD R185, R185, R184, RZ ;  /* 0x000000b8b9b97224 */ /* 0x000fce00078e02ff */
.L_x_269:
[----:B------:R-:W-:Y:S05]  /*8330*/  BSYNC B1 ;  /* 0x0000000000017941 */ /* 0x000fea0003800000 */
.L_x_268:
        /* <DEDUP_REMOVED lines=10> */
.L_x_271:
[----:B------:R-:W-:Y:S05]  /*83e0*/  BSYNC B1 ;  /* 0x0000000000017941 */ /* 0x000fea0003800000 */
.L_x_270:
[----:B0-----:R-:W-:Y:S01]  /*83f0*/  @!P4 IMAD R15, R62, R22, R185 ;  /* 0x000000163e0fc224 */ /* 0x001fe200078e02b9 */
[----:B------:R-:W-:Y:S04]  /*8400*/  BSSY B1, `(.L_x_272) ;  /* 0x0000006000017945 */ /* 0x000fe80003800000 */
[----:B------:R0:W-:Y:S01]  /*8410*/  @!P4 STG.E.U8 desc[UR46][R10.64+0x68], R15 ;  /* 0x0000680f0a00c986 */ /* 0x0001e2000c10112e */
[----:B------:R-:W-:Y:S05]  /*8420*/  @P5 BRA `(.L_x_273) ;  /* 0x00000000000c5947 */ /* 0x000fea0003800000 */
[----:B-1----:R-:W5:Y:S02]  /*8430*/  LDG.E.U8 R23, desc[UR46][R188.64+0x69] ;  /* 0x0000692ebc177981 */ /* 0x002f64000c1e1100 */
[----:B-----5:R-:W-:-:S05]  /*8440*/  PRMT R185, R23, 0x8880, RZ ;  /* 0x0000888017b97816 */ /* 0x020fca00000000ff */
[----:B------:R-:W-:-:S07]  /*8450*/  IMAD R185, R185, R184, RZ ;  /* 0x000000b8b9b97224 */ /* 0x000fce00078e02ff */
.L_x_273:
[----:B------:R-:W-:Y:S05]  /*8460*/  BSYNC B1 ;  /* 0x0000000000017941 */ /* 0x000fea0003800000 */
.L_x_272:
[----:B------:R-:W-:Y:S01]  /*8470*/  @!P5 IMAD R63, R63, R22, R185 ;  /* 0x000000163f3fd224 */ /* 0x000fe200078e02b9 */
[----:B------:R-:W-:Y:S04]  /*8480*/  BSSY B1, `(.L_x_274) ;  /* 0x0000006000017945 */ /* 0x000fe80003800000 */
[----:B------:R0:W-:Y:S01]  /*8490*/  @!P5 STG.E.U8 desc[UR46][R10.64+0x69], R63 ;  /* 0x0000693f0a00d986 */ /* 0x0001e2000c10112e */
[----:B------:R-:W-:Y:S05]  /*84a0*/  @P6 BRA `(.L_x_275) ;  /* 0x00000000000c6947 */ /* 0x000fea0003800000 */
[----:B-1----:R-:W5:Y:S02]  /*84b0*/  LDG.E.U8 R23, desc[UR46][R12.64+0x70] ;  /* 0x0000702e0c177981 */ /* 0x002f64000c1e1100 */
[----:B-----5:R-:W-:-:S05]  /*84c0*/  PRMT R185, R23, 0x8880, RZ ;  /* 0x0000888017b97816 */ /* 0x020fca00000000ff */
[----:B------:R-:W-:-:S07]  /*84d0*/  IMAD R185, R185, R184, RZ ;  /* 0x000000b8b9b97224 */ /* 0x000fce00078e02ff */
.L_x_275:
[----:B------:R-:W-:Y:S05]  /*84e0*/  BSYNC B1 ;  /* 0x0000000000017941 */ /* 0x000fea0003800000 */
.L_x_274:
        /* <DEDUP_REMOVED lines=10> */
.L_x_277:
[----:B------:R-:W-:Y:S05]  /*8590*/  BSYNC B1 ;  /* 0x0000000000017941 */ /* 0x000fea0003800000 */
.L_x_276:
[----:B------:R-:W-:Y:S01]  /*85a0*/  @!P4 IMAD R65, R65, R22, R185 ;  /* 0x000000164141c224 */ /* 0x000fe200078e02b9 */
[----:B------:R-:W-:Y:S04]  /*85b0*/  BSSY B1, `(.L_x_278) ;  /* 0x0000006000017945 */ /* 0x000fe80003800000 */
[----:B------:R0:W-:Y:S01]  /*85c0*/  @!P4 STG.E.U8 desc[UR46][R6.64+0x71], R65 ;  /* 0x000071410600c986 */ /* 0x0001e2000c10112e */
[----:B------:R-:W-:Y:S05]  /*85d0*/  @P5 BRA `(.L_x_279) ;  /* 0x00000000000c5947 */ /* 0x000fea0003800000 */
[----:B-1----:R-:W5:Y:S02]  /*85e0*/  LDG.E.U8 R23, desc[UR46][R188.64+0x70] ;  /* 0x0000702ebc177981 */ /* 0x002f64000c1e1100 */
[----:B-----5:R-:W-:-:S05]  /*85f0*/  PRMT R185, R23, 0x8880, RZ ;  /* 0x0000888017b97816 */ /* 0x020fca00000000ff */
[----:B------:R-:W-:-:S07]  /*8600*/  IMAD R185, R185, R184, RZ ;  /* 0x000000b8b9b97224 */ /* 0x000fce00078e02ff */
.L_x_279:
[----:B------:R-:W-:Y:S05]  /*8610*/  BSYNC B1 ;  /* 0x0000000000017941 */ /* 0x000fea0003800000 */
.L_x_278:
[----:B0-----:R-:W-:Y:S01]  /*8620*/  @!P5 IMAD R15, R66, R22, R185 ;  /* 0x00000016420fd224 */ /* 0x001fe200078e02b9 */
[----:B------:R-:W-:Y:S04]  /*8630*/  BSSY B1, `(.L_x_280) ;  /* 0x0000006000017945 */ /* 0x000fe80003800000 */
[----:B------:R0:W-:Y:S01]  /*8640*/  @!P5 STG.E.U8 desc[UR46][R10.64+0x70], R15 ;  /* 0x0000700f0a00d986 */ /* 0x0001e2000c10112e */
[----:B------:R-:W-:Y:S05]  /*8650*/  @P6 BRA `(.L_x_281) ;  /* 0x00000000000c6947 */ /* 0x000fea0003800000 */
[----:B-1----:R-:W5:Y:S02]  /*8660*/  LDG.E.U8 R23, desc[UR46][R188.64+0x71] ;  /* 0x0000712ebc177981 */ /* 0x002f64000c1e1100 */
[----:B-----5:R-:W-:-:S05]  /*8670*/  PRMT R185, R23, 0x8880, RZ ;  /* 0x0000888017b97816 */ /* 0x020fca00000000ff */
[----:B------:R-:W-:-:S07]  /*8680*/  IMAD R185, R185, R184, RZ ;  /* 0x000000b8b9b97224 */ /* 0x000fce00078e02ff */
.L_x_281:
[----:B------:R-:W-:Y:S05]  /*8690*/  BSYNC B1 ;  /* 0x0000000000017941 */ /* 0x000fea0003800000 */
.L_x_280:
        /* <DEDUP_REMOVED lines=10> */
.L_x_283:
[----:B------:R-:W-:Y:S05]  /*8740*/  BSYNC B1 ;  /* 0x0000000000017941 */ /* 0x000fea0003800000 */
.L_x_282:
[----:B0-----:R-:W-:Y:S01]  /*8750*/  @!P4 IMAD R15, R68, R22, R185 ;  /* 0x00000016440fc224 */ /* 0x001fe200078e02b9 */
[----:B------:R-:W-:Y:S04]  /*8760*/  BSSY B1, `(.L_x_284) ;  /* 0x0000006000017945 */ /* 0x000fe80003800000 */
[----:B------:R0:W-:Y:S01]  /*8770*/  @!P4 STG.E.U8 desc[UR46][R6.64+0x78], R15 ;  /* 0x0000780f0600c986 */ /* 0x0001e2000c10112e */
[----:B------:R-:W-:Y:S05]  /*8780*/  @P5 BRA `(.L_x_285) ;  /* 0x00000000000c5947 */ /* 0x000fea0003800000 */
[----:B-1----:R-:W5:Y:S02]  /*8790*/  LDG.E.U8 R23, desc[UR46][R12.64+0x79] ;  /* 0x0000792e0c177981 */ /* 0x002f64000c1e1100 */
[----:B-----5:R-:W-:-:S05]  /*87a0*/  PRMT R185, R23, 0x8880, RZ ;  /* 0x0000888017b97816 */ /* 0x020fca00000000ff */
[----:B------:R-:W-:-:S07]  /*87b0*/  IMAD R185, R185, R184, RZ ;  /* 0x000000b8b9b97224 */ /* 0x000fce00078e02ff */
.L_x_285:
[----:B------:R-:W-:Y:S05]  /*87c0*/  BSYNC B1 ;  /* 0x0000000000017941 */ /* 0x000fea0003800000 */
.L_x_284:
[----:B------:R-:W-:Y:S01]  /*87d0*/  @!P5 IMAD R69, R69, R22, R185 ;  /* 0x000000164545d224 */ /* 0x000fe200078e02b9 */
[----:B------:R-:W-:Y:S04]  /*87e0*/  BSSY B1, `(.L_x_286) ;  /* 0x0000006000017945 */ /* 0x000fe80003800000 */
[----:B------:R0:W-:Y:S01]  /*87f0*/  @!P5 STG.E.U8 desc[UR46][R6.64+0x79], R69 ;  /* 0x000079450600d986 */ /* 0x0001e2000c10112e */
[----:B------:R-:W-:Y:S05]  /*8800*/  @P6 BRA `(.L_x_287) ;  /* 0x00000000000c6947 */ /* 0x000fea0003800000 */
[----:B-1----:R-:W5:Y:S02]  /*8810*/  LDG.E.U8 R23, desc[UR46][R188.64+0x78] ;  /* 0x0000782ebc177981 */ /* 0x002f64000c1e1100 */
[----:B-----5:R-:W-:-:S05]  /*8820*/  PRMT R185, R23, 0x8880, RZ ;  /* 0x0000888017b97816 */ /* 0x020fca00000000ff */
[----:B------:R-:W-:-:S07]  /*8830*/  IMAD R185, R185, R184, RZ ;  /* 0x000000b8b9b97224 */ /* 0x000fce00078e02ff */
.L_x_287:
[----:B------:R-:W-:Y:S05]  /*8840*/  BSYNC B1 ;  /* 0x0000000000017941 */ /* 0x000fea0003800000 */
.L_x_286:
        /* <DEDUP_REMOVED lines=10> */
.L_x_289:
[----:B------:R-:W-:Y:S05]  /*88f0*/  BSYNC B1 ;  /* 0x0000000000017941 */ /* 0x000fea0003800000 */
.L_x_288:
[----:B------:R-:W-:Y:S01]  /*8900*/  @!P4 IMAD R71, R71, R22, R185 ;  /* 0x000000164747c224 */ /* 0x000fe200078e02b9 */
[----:B------:R-:W-:Y:S04]  /*8910*/  BSSY B1, `(.L_x_290) ;  /* 0x0000006000017945 */ /* 0x000fe80003800000 */
[----:B------:R0:W-:Y:S01]  /*8920*/  @!P4 STG.E.U8 desc[UR46][R10.64+0x79], R71 ;  /* 0x000079470a00c986 */ /* 0x0001e2000c10112e */
[----:B------:R-:W-:Y:S05]  /*8930*/  @P5 BRA `(.L_x_291) ;  /* 0x00000000000c5947 */ /* 0x000fea0003800000 */
[----:B-1----:R-:W5:Y:S02]  /*8940*/  LDG.E.U8 R23, desc[UR46][R186.64+0x80] ;  /* 0x0000802eba177981 */ /* 0x002f64000c1e1100 */
[----:B-----5:R-:W-:-:S05]  /*8950*/  PRMT R185, R23, 0x8880, RZ ;  /* 0x0000888017b97816 */ /* 0x020fca00000000ff */
[----:B------:R-:W-:-:S07]  /*8960*/  IMAD R185, R185, R184, RZ ;  /* 0x000000b8b9b97224 */ /* 0x000fce00078e02ff */
.L_x_291:
[----:B------:R-:W-:Y:S05]  /*8970*/  BSYNC B1 ;  /* 0x0000000000017941 */ /* 0x000fea0003800000 */
.L_x_290:
[----:B0-----:R-:W-:Y:S01]  /*8980*/  @!P5 IMAD R15, R40, R22, R185 ;  /* 0x00000016280fd224 */ /* 0x001fe200078e02b9 */
[----:B------:R-:W-:Y:S04]  /*8990*/  BSSY B1, `(.L_x_292) ;  /* 0x0000006000017945 */ /* 0x000fe80003800000 */
[----:B------:R0:W-:Y:S01]  /*89a0*/  @!P5 STG.E.U8 desc[UR46][R4.64+0x80], R15 ;  /* 0x0000800f0400d986 */ /* 0x0001e2000c10112e */
[----:B------:R-:W-:Y:S05]  /*89b0*/  @P6 BRA `(.L_x_293) ;  /* 0x00000000000c6947 */ /* 0x000fea0003800000 */
[----:B-1----:R-:W5:Y:S02]  /*89c0*/  LDG.E.U8 R23, desc[UR46][R186.64+0x81] ;  /* 0x0000812eba177981 */ /* 0x002f64000c1e1100 */
[----:B-----5:R-:W-:-:S05]  /*89d0*/  PRMT R185, R23, 0x8880, RZ ;  /* 0x0000888017b97816 */ /* 0x020fca00000000ff */
[----:B------:R-:W-:-:S07]  /*89e0*/  IMAD R185, R185, R184, RZ ;  /* 0x000000b8b9b97224 */ /* 0x000fce00078e02ff */
.L_x_293:
[----:B------:R-:W-:Y:S05]  /*89f0*/  BSYNC B1 ;  /* 0x0000000000017941 */ /* 0x000fea0003800000 */
.L_x_292:
        /* <DEDUP_REMOVED lines=10> */
.L_x_295:
[----:B------:R-:W-:Y:S05]  /*8aa0*/  BSYNC B1 ;  /* 0x0000000000017941 */ /* 0x000fea0003800000 */
.L_x_294:
[----:B0-----:R-:W-:Y:S01]  /*8ab0*/  @!P4 IMAD R15, R42, R22, R185 ;  /* 0x000000162a0fc224 */ /* 0x001fe200078e02b9 */
[----:B------:R-:W-:Y:S04]  /*8ac0*/  BSSY B1, `(.L_x_296) ;  /* 0x0000006000017945 */ /* 0x000fe80003800000 */
[----:B------:R0:W-:Y:S01]  /*8ad0*/  @!P4 STG.E.U8 desc[UR46][R8.64+0x80], R15 ;  /* 0x0000800f0800c986 */ /* 0x0001e2000c10112e */
[----:B------:R-:W-:Y:S05]  /*8ae0*/  @P5 BRA `(.L_x_297) ;  /* 0x00000000000c5947 */ /* 0x000fea0003800000 */
[----:B-1----:R-:W5:Y:S02]  /*8af0*/  LDG.E.U8 R23, desc[UR46][R168.64+0x81] ;  /* 0x0000812ea8177981 */ /* 0x002f64000c1e1100 */
[----:B-----5:R-:W-:-:S05]  /*8b00*/  PRMT R185, R23, 0x8880, RZ ;  /* 0x0000888017b97816 */ /* 0x020fca00000000ff */
[----:B------:R-:W-:-:S07]  /*8b10*/  IMAD R185, R185, R184, RZ ;  /* 0x000000b8b9b97224 */ /* 0x000fce00078e02ff */
.L_x_297:
[----:B------:R-:W-:Y:S05]  /*8b20*/  BSYNC B1 ;  /* 0x0000000000017941 */ /* 0x000fea0003800000 */
.L_x_296:
[----:B------:R-:W-:Y:S01]  /*8b30*/  @!P5 IMAD R43, R43, R22, R185 ;  /* 0x000000162b2bd224 */ /* 0x000fe200078e02b9 */
[----:B------:R-:W-:Y:S04]  /*8b40*/  BSSY B1, `(.L_x_298) ;  /* 0x0000006000017945 */ /* 0x000fe80003800000 */
[----:B------:R0:W-:Y:S01]  /*8b50*/  @!P5 STG.E.U8 desc[UR46][R8.64+0x81], R43 ;  /* 0x0000812b0800d986 */ /* 0x0001e2000c10112e */
[----:B------:R-:W-:Y:S05]  /*8b60*/  @P6 BRA `(.L_x_299) ;  /* 0x00000000000c6947 */ /* 0x000fea0003800000 */
[----:B-1----:R-:W5:Y:S02]  /*8b70*/  LDG.E.U8 R23, desc[UR46][R186.64+0x88] ;  /* 0x0000882eba177981 */ /* 0x002f64000c1e1100 */
[----:B-----5:R-:W-:-:S05]  /*8b80*/  PRMT R185, R23, 0x8880, RZ ;  /* 0x0000888017b97816 */ /* 0x020fca00000000ff */
[----:B------:R-:W-:-:S07]  /*8b90*/  IMAD R185, R185, R184, RZ ;  /* 0x000000b8b9b97224 */ /* 0x000fce00078e02ff */
.L_x_299:
[----:B------:R-:W-:Y:S05]  /*8ba0*/  BSYNC B1 ;  /* 0x0000000000017941 */ /* 0x000fea0003800000 */
.L_x_298:
        /* <DEDUP_REMOVED lines=10> */
.L_x_301:
[----:B------:R-:W-:Y:S05]  /*8c50*/  BSYNC B1 ;  /* 0x0000000000017941 */ /* 0x000fea0003800000 */
.L_x_300:
[----:B------:R-:W-:Y:S01]  /*8c60*/  @!P4 IMAD R45, R45, R22, R185 ;  /* 0x000000162d2dc224 */ /* 0x000fe200078e02b9 */
[----:B------:R-:W-:Y:S04]  /*8c70*/  BSSY B1, `(.L_x_302) ;  /* 0x0000006000017945 */ /* 0x000fe80003800000 */
[----:B------:R0:W-:Y:S01]  /*8c80*/  @!P4 STG.E.U8 desc[UR46][R4.64+0x89], R45 ;  /* 0x0000892d0400c986 */ /* 0x0001e2000c10112e */
[----:B------:R-:W-:Y:S05]  /*8c90*/  @P5 BRA `(.L_x_303) ;  /* 0x00000000000c5947 */ /* 0x000fea0003800000 */
[----:B-1----:R-:W5:Y:S02]  /*8ca0*/  LDG.E.U8 R23, desc[UR46][R168.64+0x88] ;  /* 0x0000882ea8177981 */ /* 0x002f64000c1e1100 */
[----:B-----5:R-:W-:-:S05]  /*8cb0*/  PRMT R185, R23, 0x8880, RZ ;  /* 0x0000888017b97816 */ /* 0x020fca00000000ff */
[----:B------:R-:W-:-:S07]  /*8cc0*/  IMAD R185, R185, R184, RZ ;  /* 0x000000b8b9b97224 */ /* 0x000fce00078e02ff */
.L_x_303:
[----:B------:R-:W-:Y:S05]  /*8cd0*/  BSYNC B1 ;  /* 0x0000000000017941 */ /* 0x000fea0003800000 */
.L_x_302:
[----:B0-----:R-:W-:Y:S01]  /*8ce0*/  @!P5 IMAD R15, R46, R22, R185 ;  /* 0x000000162e0fd224 */ /* 0x001fe200078e02b9 */
[----:B------:R-:W-:Y:S04]  /*8cf0*/  BSSY B1, `(.L_x_304) ;  /* 0x0000006000017945 */ /* 0x000fe80003800000 */
[----:B------:R0:W-:Y:S01]  /*8d00*/  @!P5 STG.E.U8 desc[UR46][R8.64+0x88], R15 ;  /* 0x0000880f0800d986 */ /* 0x0001e2000c10112e */
[----:B------:R-:W-:Y:S05]  /*8d10*/  @P6 BRA `(.L_x_305) ;  /* 0x00000000000c6947 */ /* 0x000fea0003800000 */
[----:B-1----:R-:W5:Y:S02]  /*8d20*/  LDG.E.U8 R23, desc[UR46][R168.64+0x89] ;  /* 0x0000892ea8177981 */ /* 0x002f64000c1e1100 */
[----:B-----5:R-:W-:-:S05]  /*8d30*/  PRMT R185, R23, 0x8880, RZ ;  /* 0x0000888017b97816 */ /* 0x020fca00000000ff */
[----:B------:R-:W-:-:S07]  /*8d40*/  IMAD R185, R185, R184, RZ ;  /* 0x000000b8b9b97224 */ /* 0x000fce00078e02ff */
.L_x_305:
[----:B------:R-:W-:Y:S05]  /*8d50*/  BSYNC B1 ;  /* 0x0000000000017941 */ /* 0x000fea0003800000 */
.L_x_304:
        /* <DEDUP_REMOVED lines=10> */
.L_x_307:
[----:B------:R-:W-:Y:S05]  /*8e00*/  BSYNC B1 ;  /* 0x0000000000017941 */ /* 0x000fea0003800000 */
.L_x_306:
[----:B0-----:R-:W-:Y:S01]  /*8e10*/  @!P4 IMAD R15, R48, R22, R185 ;  /* 0x00000016300fc224 */ /* 0x001fe200078e02b9 */
[----:B------:R-:W-:Y:S04]  /*8e20*/  BSSY B1, `(.L_x_308) ;  /* 0x0000006000017945 */ /* 0x000fe80003800000 */
[----:B------:R0:W-:Y:S01]  /*8e30*/  @!P4 STG.E.U8 desc[UR46][R4.64+0x90], R15 ;  /* 0x0000900f0400c986 */ /* 0x0001e2000c10112e */
[----:B------:R-:W-:Y:S05]  /*8e40*/  @P5 BRA `(.L_x_309) ;  /* 0x00000000000c5947 */ /* 0x000fea0003800000 */
[----:B-1----:R-:W5:Y:S02]  /*8e50*/  LDG.E.U8 R23, desc[UR46][R186.64+0x91] ;  /* 0x0000912eba177981 */ /* 0x002f64000c1e1100 */
[----:B-----5:R-:W-:-:S05]  /*8e60*/  PRMT R185, R23, 0x8880, RZ ;  /* 0x0000888017b97816 */ /* 0x020fca00000000ff */
[----:B------:R-:W-:-:S07]  /*8e70*/  IMAD R185, R185, R184, RZ ;  /* 0x000000b8b9b97224 */ /* 0x000fce00078e02ff */
.L_x_309:
[----:B------:R-:W-:Y:S05]  /*8e80*/  BSYNC B1 ;  /* 0x0000000000017941 */ /* 0x000fea0003800000 */
.L_x_308:
[----:B------:R-:W-:Y:S01]  /*8e90*/  @!P5 IMAD R49, R49, R22, R185 ;  /* 0x000000163131d224 */ /* 0x000fe200078e02b9 */
[----:B------:R-:W-:Y:S04]  /*8ea0*/  BSSY B1, `(.L_x_310) ;  /* 0x0000006000017945 */ /* 0x000fe80003800000 */
[----:B------:R0:W-:Y:S01]  /*8eb0*/  @!P5 STG.E.U8 desc[UR46][R4.64+0x91], R49 ;  /* 0x000091310400d986 */ /* 0x0001e2000c10112e */
[----:B------:R-:W-:Y:S05]  /*8ec0*/  @P6 BRA `(.L_x_311) ;  /* 0x00000000000c6947 */ /* 0x000fea0003800000 */
[----:B-1----:R-:W5:Y:S02]  /*8ed0*/  LDG.E.U8 R23, desc[UR46][R168.64+0x90] ;  /* 0x0000902ea8177981 */ /* 0x002f64000c1e1100 */
[----:B-----5:R-:W-:-:S05]  /*8ee0*/  PRMT R185, R23, 0x8880, RZ ;  /* 0x0000888017b97816 */ /* 0x020fca00000000ff */
[----:B------:R-:W-:-:S07]  /*8ef0*/  IMAD R185, R185, R184, RZ ;  /* 0x000000b8b9b97224 */ /* 0x000fce00078e02ff */
.L_x_311:
[----:B------:R-:W-:Y:S05]  /*8f00*/  BSYNC B1 ;  /* 0x0000000000017941 */ /* 0x000fea0003800000 */
.L_x_310:
[C---:B------:R-:W-:Y:S01]  /*8f10*/  ISETP.LT.OR P5, PT, R3.reuse, 0x92, !P2 ;  /* 0x000000920300780c */ /* 0x040fe200057a1670 */
[----:B0-----:R-:W-:Y:S01]  /*8f20*/  @!P6 IMAD R15, R50, R22, R185 ;  /* 0x00000016320fe224 */ /* 0x001fe200078e02b9 */
[----:B------:R-:W-:Y:S01]  /*8f30*/  BSSY B1, `(.L_x_312) ;  /* 0x0000009000017945 */ /* 0x000fe20003800000 */
[----:B------:R-:W-:-:S03]  /*8f40*/  ISETP.LT.OR P4, PT, R3, 0x99, !P3 ;  /* 0x000000990300780c */ /* 0x000fc60005f81670 */
[----:B------:R0:W-:Y:S01]  /*8f50*/  @!P6 STG.E.U8 desc[UR46][R8.64+0x90], R15 ;  /* 0x0000900f0800e986 */ /* 0x0001e2000c10112e */
[C---:B------:R-:W-:Y:S02]  /*8f60*/  ISETP.LT.OR P6, PT, R3.reuse, 0x9a, !P3 ;  /* 0x0000009a0300780c */ /* 0x040fe40005fc1670 */
[----:B------:R-:W-:-:S04]  /*8f70*/  ISETP.LT.OR P3, PT, R3, 0x99, !P2 ;  /* 0x000000990300780c */ /* 0x000fc80005761670 */
[----:B------:R-:W-:Y:S09]  /*8f80*/  @P5 BRA `(.L_x_313) ;  /* 0x00000000000c5947 */ /* 0x000ff20003800000 */
[----:B-1----:R-:W5:Y:S02]  /*8f90*/  LDG.E.U8 R23, desc[UR46][R168.64+0x91] ;  /* 0x0000912ea8177981 */ /* 0x002f64000c1e1100 */
[----:B-----5:R-:W-:-:S05]  /*8fa0*/  PRMT R185, R23, 0x8880, RZ ;  /* 0x0000888017b97816 */ /* 0x020fca00000000ff */
[----:B------:R-:W-:-:S07]  /*8fb0*/  IMAD R185, R185, R184, RZ ;  /* 0x000000b8b9b97224 */ /* 0x000fce00078e02ff */
.L_x_313:
[----:B------:R-:W-:Y:S05]  /*8fc0*/  BSYNC B1 ;  /* 0x0000000000017941 */ /* 0x000fea0003800000 */
.L_x_312:
[----:B------:R-:W-:Y:S01]  /*8fd0*/  @!P5 IMAD R51, R51, R22, R185 ;  /* 0x000000163333d224 */ /* 0x000fe200078e02b9 */
[----:B------:R-:W-:Y:S04]  /*8fe0*/  BSSY B1, `(.L_x_314) ;  /* 0x0000006000017945 */ /* 0x000fe80003800000 */
[----:B------:R0:W-:Y:S01]  /*8ff0*/  @!P5 STG.E.U8 desc[UR46][R8.64+0x91], R51 ;  /* 0x000091330800d986 */ /* 0x0001e2000c10112e */
[----:B------:R-:W-:Y:S05]  /*9000*/  @P4 BRA `(.L_x_315) ;  /* 0x00000000000c4947 */ /* 0x000fea0003800000 */
[----:B-1----:R-:W5:Y:S02]  /*9010*/  LDG.E.U8 R23, desc[UR46][R186.64+0x98] ;  /* 0x0000982eba177981 */ /* 0x002f64000c1e1100 */
[----:B-----5:R-:W-:-:S05]  /*9020*/  PRMT R185, R23, 0x8880, RZ ;  /* 0x0000888017b97816 */ /* 0x020fca00000000ff */
[----:B------:R-:W-:-:S07]  /*9030*/  IMAD R185, R185, R184, RZ ;  /* 0x000000b8b9b97224 */ /* 0x000fce00078e02ff */
.L_x_315:
[----:B------:R-:W-:Y:S05]  /*9040*/  BSYNC B1 ;  /* 0x0000000000017941 */ /* 0x000fea0003800000 */
.L_x_314:
[----:B0-----:R-:W-:Y:S01]  /*9050*/  @!P4 IMAD R15, R52, R22, R185 ;  /* 0x00000016340fc224 */ /* 0x001fe200078e02b9 */
[----:B------:R-:W-:Y:S04]  /*9060*/  BSSY B1, `(.L_x_316) ;  /* 0x0000006000017945 */ /* 0x000fe80003800000 */
[----:B------:R0:W-:Y:S01]  /*9070*/  @!P4 STG.E.U8 desc[UR46][R4.64+0x98], R15 ;  /* 0x0000980f0400c986 */ /* 0x0001e2000c10112e */
[----:B------:R-:W-:Y:S05]  /*9080*/  @P6 BRA `(.L_x_317) ;  /* 0x00000000000c6947 */ /* 0x000fea0003800000 */
[----:B-1----:R-:W5:Y:S02]  /*9090*/  LDG.E.U8 R23, desc[UR46][R186.64+0x99] ;  /* 0x0000992eba177981 */ /* 0x002f64000c1e1100 */
[----:B-----5:R-:W-:-:S05]  /*90a0*/  PRMT R185, R23, 0x8880, RZ ;  /* 0x0000888017b97816 */ /* 0x020fca00000000ff */
[----:B------:R-:W-:-:S07]  /*90b0*/  IMAD R185, R185, R184, RZ ;  /* 0x000000b8b9b97224 */ /* 0x000fce00078e02ff */
.L_x_317:
[----:B------:R-:W-:Y:S05]  /*90c0*/  BSYNC B1 ;  /* 0x0000000000017941 */ /* 0x000fea0003800000 */
.L_x_316:
[----:B------:R-:W-:Y:S01]  /*90d0*/  @!P6 IMAD R53, R53, R22, R185 ;  /* 0x000000163535e224 */ /* 0x000fe200078e02b9 */
[----:B------:R-:W-:Y:S04]  /*90e0*/  BSSY B1, `(.L_x_318) ;  /* 0x0000006000017945 */ /* 0x000fe80003800000 */
[----:B------:R0:W-:Y:S01]  /*90f0*/  @!P6 STG.E.U8 desc[UR46][R4.64+0x99], R53 ;  /* 0x000099350400e986 */ /* 0x0001e2000c10112e */
[----:B------:R-:W-:Y:S05]  /*9100*/  @P3 BRA `(.L_x_319) ;  /* 0x00000000000c3947 */ /* 0x000fea0003800000 */
[----:B-1----:R-:W5:Y:S02]  /*9110*/  LDG.E.U8 R23, desc[UR46][R168.64+0x98] ;  /* 0x0000982ea8177981 */ /* 0x002f64000c1e1100 */
[----:B-----5:R-:W-:-:S05]  /*9120*/  PRMT R185, R23, 0x8880, RZ ;  /* 0x0000888017b97816 */ /* 0x020fca00000000ff */
[----:B------:R-:W-:-:S07]  /*9130*/  IMAD R185, R185, R184, RZ ;  /* 0x000000b8b9b97224 */ /* 0x000fce00078e02ff */
.L_x_319:
[----:B------:R-:W-:Y:S05]  /*9140*/  BSYNC B1 ;  /* 0x0000000000017941 */ /* 0x000fea0003800000 */
.L_x_318:
[C---:B------:R-:W-:Y:S01]  /*9150*/  ISETP.LT.OR P2, PT, R3.reuse, 0x9a, !P2 ;  /* 0x0000009a0300780c */ /* 0x040fe20005741670 */
[----:B0-2-4-:R-:W-:Y:S01]  /*9160*/  @!P3 IMAD R5, R54, R22, R185 ;  /* 0x000000163605b224 */ /* 0x015fe200078e02b9 */
[----:B------:R-:W-:Y:S01]  /*9170*/  BSSY B1, `(.L_x_320) ;  /* 0x000000a000017945 */ /* 0x000fe20003800000 */
[C---:B------:R-:W-:Y:S02]  /*9180*/  ISETP.LT.OR P4, PT, R3.reuse, 0x81, !P1 ;  /* 0x000000810300780c */ /* 0x040fe40004f81670 */
[C---:B------:R-:W-:Y:S01]  /*9190*/  ISETP.LT.OR P5, PT, R3.reuse, 0x82, !P1 ;  /* 0x000000820300780c */ /* 0x040fe20004fa1670 */
[----:B------:R0:W-:Y:S01]  /*91a0*/  @!P3 STG.E.U8 desc[UR46][R8.64+0x98], R5 ;  /* 0x000098050800b986 */ /* 0x0001e2000c10112e */
[C---:B------:R-:W-:Y:S02]  /*91b0*/  ISETP.LT.OR P6, PT, R3.reuse, 0x81, !P0 ;  /* 0x000000810300780c */ /* 0x040fe400047c1670 */
[----:B------:R-:W-:-:S04]  /*91c0*/  ISETP.LT.OR P3, PT, R3, 0x82, !P0 ;  /* 0x000000820300780c */ /* 0x000fc80004761670 */
[----:B------:R-:W-:Y:S09]  /*91d0*/  @P2 BRA `(.L_x_321) ;  /* 0x00000000000c2947 */ /* 0x000ff20003800000 */
[----:B-1----:R-:W2:Y:S02]  /*91e0*/  LDG.E.U8 R23, desc[UR46][R168.64+0x99] ;  /* 0x0000992ea8177981 */ /* 0x002ea4000c1e1100 */
[----:B--2---:R-:W-:-:S05]  /*91f0*/  PRMT R185, R23, 0x8880, RZ ;  /* 0x0000888017b97816 */ /* 0x004fca00000000ff */
[----:B------:R-:W-:-:S07]  /*9200*/  IMAD R185, R185, R184, RZ ;  /* 0x000000b8b9b97224 */ /* 0x000fce00078e02ff */
.L_x_321:
[----:B------:R-:W-:Y:S05]  /*9210*/  BSYNC B1 ;  /* 0x0000000000017941 */ /* 0x000fea0003800000 */
.L_x_320:
[----:B------:R-:W-:Y:S01]  /*9220*/  @!P2 IMAD R55, R55, R22, R185 ;  /* 0x000000163737a224 */ /* 0x000fe200078e02b9 */
[----:B------:R-:W-:Y:S04]  /*9230*/  BSSY B1, `(.L_x_322) ;  /* 0x0000006000017945 */ /* 0x000fe80003800000 */
[----:B------:R2:W-:Y:S01]  /*9240*/  @!P2 STG.E.U8 desc[UR46][R8.64+0x99], R55 ;  /* 0x000099370800a986 */ /* 0x0005e2000c10112e */
[----:B------:R-:W-:Y:S05]  /*9250*/  @P4 BRA `(.L_x_323) ;  /* 0x00000000000c4947 */ /* 0x000fea0003800000 */
[----:B-1----:R-:W4:Y:S02]  /*9260*/  LDG.E.U8 R23, desc[UR46][R12.64+0x80] ;  /* 0x0000802e0c177981 */ /* 0x002f24000c1e1100 */
[----:B----4-:R-:W-:-:S05]  /*9270*/  PRMT R185, R23, 0x8880, RZ ;  /* 0x0000888017b97816 */ /* 0x010fca00000000ff */
[----:B------:R-:W-:-:S07]  /*9280*/  IMAD R185, R185, R184, RZ ;  /* 0x000000b8b9b97224 */ /* 0x000fce00078e02ff */
.L_x_323:
[----:B------:R-:W-:Y:S05]  /*9290*/  BSYNC B1 ;  /* 0x0000000000017941 */ /* 0x000fea0003800000 */
.L_x_322:
[----:B0-----:R-:W-:Y:S01]  /*92a0*/  @!P4 IMAD R5, R24, R22, R185 ;  /* 0x000000161805c224 */ /* 0x001fe200078e02b9 */
[----:B------:R-:W-:Y:S04]  /*92b0*/  BSSY B1, `(.L_x_324) ;  /* 0x0000006000017945 */ /* 0x000fe80003800000 */
[----:B------:R0:W-:Y:S01]  /*92c0*/  @!P4 STG.E.U8 desc[UR46][R6.64+0x80], R5 ;  /* 0x000080050600c986 */ /* 0x0001e2000c10112e */
[----:B------:R-:W-:Y:S05]  /*92d0*/  @P5 BRA `(.L_x_325) ;  /* 0x00000000000c5947 */ /* 0x000fea0003800000 */
[----:B-1----:R-:W4:Y:S02]  /*92e0*/  LDG.E.U8 R23, desc[UR46][R12.64+0x81] ;  /* 0x0000812e0c177981 */ /* 0x002f24000c1e1100 */
[----:B----4-:R-:W-:-:S05]  /*92f0*/  PRMT R185, R23, 0x8880, RZ ;  /* 0x0000888017b97816 */ /* 0x010fca00000000ff */
[----:B------:R-:W-:-:S07]  /*9300*/  IMAD R185, R185, R184, RZ ;  /* 0x000000b8b9b97224 */ /* 0x000fce00078e02ff */
.L_x_325:
[----:B------:R-:W-:Y:S05]  /*9310*/  BSYNC B1 ;  /* 0x0000000000017941 */ /* 0x000fea0003800000 */
.L_x_324:
[----:B------:R-:W-:Y:S01]  /*9320*/  @!P5 IMAD R25, R25, R22, R185 ;  /* 0x000000161919d224 */ /* 0x000fe200078e02b9 */
[----:B------:R-:W-:Y:S04]  /*9330*/  BSSY B1, `(.L_x_326) ;  /* 0x0000006000017945 */ /* 0x000fe80003800000 */
[----:B------:R4:W-:Y:S01]  /*9340*/  @!P5 STG.E.U8 desc[UR46][R6.64+0x81], R25 ;  /* 0x000081190600d986 */ /* 0x0009e2000c10112e */
[----:B------:R-:W-:Y:S05]  /*9350*/  @P6 BRA `(.L_x_327) ;  /* 0x00000000000c6947 */ /* 0x000fea0003800000 */
[----:B-1----:R-:W5:Y:S02]  /*9360*/  LDG.E.U8 R23, desc[UR46][R188.64+0x80] ;  /* 0x0000802ebc177981 */ /* 0x002f64000c1e1100 */
[----:B-----5:R-:W-:-:S05]  /*9370*/  PRMT R185, R23, 0x8880, RZ ;  /* 0x0000888017b97816 */ /* 0x020fca00000000ff */
[----:B------:R-:W-:-:S07]  /*9380*/  IMAD R185, R185, R184, RZ ;  /* 0x000000b8b9b97224 */ /* 0x000fce00078e02ff */
.L_x_327:
[----:B------:R-:W-:Y:S05]  /*9390*/  BSYNC B1 ;  /* 0x0000000000017941 */ /* 0x000fea0003800000 */
.L_x_326:
[----:B0-----:R-:W-:Y:S01]  /*93a0*/  @!P6 IMAD R5, R26, R22, R185 ;  /* 0x000000161a05e224 */ /* 0x001fe200078e02b9 */
[----:B------:R-:W-:Y:S04]  /*93b0*/  BSSY B1, `(.L_x_328) ;  /* 0x0000006000017945 */ /* 0x000fe80003800000 */
[----:B------:R0:W-:Y:S01]  /*93c0*/  @!P6 STG.E.U8 desc[UR46][R10.64+0x80], R5 ;  /* 0x000080050a00e986 */ /* 0x0001e2000c10112e */
[----:B------:R-:W-:Y:S05]  /*93d0*/  @P3 BRA `(.L_x_329) ;  /* 0x00000000000c3947 */ /* 0x000fea0003800000 */
[----:B-1----:R-:W5:Y:S02]  /*93e0*/  LDG.E.U8 R23, desc[UR46][R188.64+0x81] ;  /* 0x0000812ebc177981 */ /* 0x002f64000c1e1100 */
[----:B-----5:R-:W-:-:S05]  /*93f0*/  PRMT R185, R23, 0x8880, RZ ;  /* 0x0000888017b97816 */ /* 0x020fca00000000ff */
[----:B------:R-:W-:-:S07]  /*9400*/  IMAD R185, R185, R184, RZ ;  /* 0x000000b8b9b97224 */ /* 0x000fce00078e02ff */
.L_x_329:
[----:B------:R-:W-:Y:S05]  /*9410*/  BSYNC B1 ;  /* 0x0000000000017941 */ /* 0x000fea0003800000 */
.L_x_328:
        /* <DEDUP_REMOVED lines=12> */
.L_x_331:
[----:B------:R-:W-:Y:S05]  /*94e0*/  BSYNC B1 ;  /* 0x0000000000017941 */ /* 0x000fea0003800000 */
.L_x_330:
[----:B0-----:R-:W-:Y:S01]  /*94f0*/  @!P5 IMAD R5, R28, R22, R185 ;  /* 0x000000161c05d224 */ /* 0x001fe200078e02b9 */
[----:B------:R-:W-:Y:S04]  /*9500*/  BSSY B1, `(.L_x_332) ;  /* 0x0000006000017945 */ /* 0x000fe80003800000 */
[----:B------:R0:W-:Y:S01]  /*9510*/  @!P5 STG.E.U8 desc[UR46][R6.64+0x88], R5 ;  /* 0x000088050600d986 */ /* 0x0001e2000c10112e */
[----:B------:R-:W-:Y:S05]  /*9520*/  @P2 BRA `(.L_x_333) ;  /* 0x00000000000c2947 */ /* 0x000fea0003800000 */
[----:B-1----:R-:W5:Y:S02]  /*9530*/  LDG.E.U8 R23, desc[UR46][R12.64+0x89] ;  /* 0x0000892e0c177981 */ /* 0x002f64000c1e1100 */
[----:B-----5:R-:W-:-:S05]  /*9540*/  PRMT R185, R23, 0x8880, RZ ;  /* 0x0000888017b97816 */ /* 0x020fca00000000ff */
[----:B------:R-:W-:-:S07]  /*9550*/  IMAD R185, R185, R184, RZ ;  /* 0x000000b8b9b97224 */ /* 0x000fce00078e02ff */
.L_x_333:
[----:B------:R-:W-:Y:S05]  /*9560*/  BSYNC B1 ;  /* 0x0000000000017941 */ /* 0x000fea0003800000 */
.L_x_332:
[----:B------:R-:W-:Y:S01]  /*9570*/  @!P2 IMAD R29, R29, R22, R185 ;  /* 0x000000161d1da224 */ /* 0x000fe200078e02b9 */
[----:B------:R-:W-:Y:S04]  /*9580*/  BSSY B1, `(.L_x_334) ;  /* 0x0000006000017945 */ /* 0x000fe80003800000 */
[----:B------:R0:W-:Y:S01]  /*9590*/  @!P2 STG.E.U8 desc[UR46][R6.64+0x89], R29 ;  /* 0x0000891d0600a986 */ /* 0x0001e2000c10112e */
[----:B------:R-:W-:Y:S05]  /*95a0*/  @P3 BRA `(.L_x_335) ;  /* 0x00000000000c3947 */ /* 0x000fea0003800000 */
[----:B-1----:R-:W5:Y:S02]  /*95b0*/  LDG.E.U8 R23, desc[UR46][R188.64+0x88] ;  /* 0x0000882ebc177981 */ /* 0x002f64000c1e1100 */
[----:B-----5:R-:W-:-:S05]  /*95c0*/  PRMT R185, R23, 0x8880, RZ ;  /* 0x0000888017b97816 */ /* 0x020fca00000000ff */
[----:B------:R-:W-:-:S07]  /*95d0*/  IMAD R185, R185, R184, RZ ;  /* 0x000000b8b9b97224 */ /* 0x000fce00078e02ff */
.L_x_335:
[----:B------:R-:W-:Y:S05]  /*95e0*/  BSYNC B1 ;  /* 0x0000000000017941 */ /* 0x000fea0003800000 */
.L_x_334:
[----:B0-----:R-:W-:Y:S01]  /*95f0*/  @!P3 IMAD R5, R30, R22, R185 ;  /* 0x000000161e05b224 */ /* 0x001fe200078e02b9 */
[----:B------:R-:W-:Y:S04]  /*9600*/  BSSY B1, `(.L_x_336) ;  /* 0x0000006000017945 */ /* 0x000fe80003800000 */
[----:B------:R0:W-:Y:S01]  /*9610*/  @!P3 STG.E.U8 desc[UR46][R10.64+0x88], R5 ;  /* 0x000088050a00b986 */ /* 0x0001e2000c10112e */
[----:B------:R-:W-:Y:S05]  /*9620*/  @P6 BRA `(.L_x_337) ;  /* 0x00000000000c6947 */ /* 0x000fea0003800000 */
[----:B-1----:R-:W5:Y:S02]  /*9630*/  LDG.E.U8 R23, desc[UR46][R188.64+0x89] ;  /* 0x0000892ebc177981 */ /* 0x002f64000c1e1100 */
[----:B-----5:R-:W-:-:S05]  /*9640*/  PRMT R185, R23, 0x8880, RZ ;  /* 0x0000888017b97816 */ /* 0x020fca00000000ff */
[----:B------:R-:W-:-:S07]  /*9650*/  IMAD R185, R185, R184, RZ ;  /* 0x000000b8b9b97224 */ /* 0x000fce00078e02ff */
.L_x_337:
[----:B------:R-:W-:Y:S05]  /*9660*/  BSYNC B1 ;  /* 0x0000000000017941 */ /* 0x000fea0003800000 */
.L_x_336:
[----:B------:R-:W-:Y:S01]  /*9670*/  @!P6 IMAD R31, R31, R22, R185 ;  /* 0x000000161f1fe224 */ /* 0x000fe200078e02b9 */
[----:B------:R-:W-:Y:S04]  /*9680*/  BSSY B1, `(.L_x_338) ;  /* 0x0000006000017945 */ /* 0x000fe80003800000 */
[----:B------:R0:W-:Y:S01]  /*9690*/  @!P6 STG.E.U8 desc[UR46][R10.64+0x89], R31 ;  /* 0x0000891f0a00e986 */ /* 0x0001e2000c10112e */
[----:B------:R-:W-:Y:S05]  /*96a0*/  @P4 BRA `(.L_x_339) ;  /* 0x00000000000c4947 */ /* 0x000fea0003800000 */
[----:B-1----:R-:W5:Y:S02]  /*96b0*/  LDG.E.U8 R23, desc[UR46][R12.64+0x90] ;  /* 0x0000902e0c177981 */ /* 0x002f64000c1e1100 */
[----:B-----5:R-:W-:-:S05]  /*96c0*/  PRMT R185, R23, 0x8880, RZ ;  /* 0x0000888017b97816 */ /* 0x020fca00000000ff */
[----:B------:R-:W-:-:S07]  /*96d0*/  IMAD R185, R185, R184, RZ ;  /* 0x000000b8b9b97224 */ /* 0x000fce00078e02ff */
.L_x_339:
[----:B------:R-:W-:Y:S05]  /*96e0*/  BSYNC B1 ;  /* 0x0000000000017941 */ /* 0x000fea0003800000 */
.L_x_338:
[C---:B------:R-:W-:Y:S01]  /*96f0*/  ISETP.LT.OR P3, PT, R3.reuse, 0x92, !P1 ;  /* 0x000000920300780c */ /* 0x040fe20004f61670 */
[----:B0-----:R-:W-:Y:S01]  /*9700*/  @!P4 IMAD R5, R32, R22, R185 ;  /* 0x000000162005c224 */ /* 0x001fe200078e02b9 */
[----:B------:R-:W-:Y:S01]  /*9710*/  BSSY B1, `(.L_x_340) ;  /* 0x000000b000017945 */ /* 0x000fe20003800000 */
[C---:B------:R-:W-:Y:S02]  /*9720*/  ISETP.LT.OR P2, PT, R3.reuse, 0x91, !P0 ;  /* 0x000000910300780c */ /* 0x040fe40004741670 */
[C---:B------:R-:W-:Y:S01]  /*9730*/  ISETP.LT.OR P5, PT, R3.reuse, 0x92, !P0 ;  /* 0x000000920300780c */ /* 0x040fe200047a1670 */
[----:B------:R0:W-:Y:S01]  /*9740*/  @!P4 STG.E.U8 desc[UR46][R6.64+0x90], R5 ;  /* 0x000090050600c986 */ /* 0x0001e2000c10112e */
[C---:B------:R-:W-:Y:S02]  /*9750*/  ISETP.LT.OR P4, PT, R3.reuse, 0x99, !P1 ;  /* 0x000000990300780c */ /* 0x040fe40004f81670 */
[C---:B------:R-:W-:Y:S02]  /*9760*/  ISETP.LT.OR P1, PT, R3.reuse, 0x9a, !P1 ;  /* 0x0000009a0300780c */ /* 0x040fe40004f21670 */
[----:B------:R-:W-:-:S02]  /*9770*/  ISETP.LT.OR P6, PT, R3, 0x99, !P0 ;  /* 0x000000990300780c */ /* 0x000fc400047c1670 */
[----:B------:R-:W-:Y:S11]  /*9780*/  @P3 BRA `(.L_x_341) ;  /* 0x00000000000c3947 */ /* 0x000ff60003800000 */
[----:B-1----:R-:W5:Y:S02]  /*9790*/  LDG.E.U8 R23, desc[UR46][R12.64+0x91] ;  /* 0x0000912e0c177981 */ /* 0x002f64000c1e1100 */
[----:B-----5:R-:W-:-:S05]  /*97a0*/  PRMT R185, R23, 0x8880, RZ ;  /* 0x0000888017b97816 */ /* 0x020fca00000000ff */
[----:B------:R-:W-:-:S07]  /*97b0*/  IMAD R185, R185, R184, RZ ;  /* 0x000000b8b9b97224 */ /* 0x000fce00078e02ff */
.L_x_341:
[----:B------:R-:W-:Y:S05]  /*97c0*/  BSYNC B1 ;  /* 0x0000000000017941 */ /* 0x000fea0003800000 */
.L_x_340:
[----:B------:R-:W-:Y:S01]  /*97d0*/  @!P3 IMAD R33, R33, R22, R185 ;  /* 0x000000162121b224 */ /* 0x000fe200078e02b9 */
[----:B------:R-:W-:Y:S04]  /*97e0*/  BSSY B1, `(.L_x_342) ;  /* 0x0000006000017945 */ /* 0x000fe80003800000 */
[----:B------:R0:W-:Y:S01]  /*97f0*/  @!P3 STG.E.U8 desc[UR46][R6.64+0x91], R33 ;  /* 0x000091210600b986 */ /* 0x0001e2000c10112e */
[----:B------:R-:W-:Y:S05]  /*9800*/  @P2 BRA `(.L_x_343) ;  /* 0x00000000000c2947 */ /* 0x000fea0003800000 */
[----:B-1----:R-:W5:Y:S02]  /*9810*/  LDG.E.U8 R23, desc[UR46][R188.64+0x90] ;  /* 0x0000902ebc177981 */ /* 0x002f64000c1e1100 */
[----:B-----5:R-:W-:-:S05]  /*9820*/  PRMT R185, R23, 0x8880, RZ ;  /* 0x0000888017b97816 */ /* 0x020fca00000000ff */
[----:B------:R-:W-:-:S07]  /*9830*/  IMAD R185, R185, R184, RZ ;  /* 0x000000b8b9b97224 */ /* 0x000fce00078e02ff */
.L_x_343:
[----:B------:R-:W-:Y:S05]  /*9840*/  BSYNC B1 ;  /* 0x0000000000017941 */ /* 0x000fea0003800000 */
.L_x_342:
[----:B0-----:R-:W-:Y:S01]  /*9850*/  @!P2 IMAD R5, R34, R22, R185 ;  /* 0x000000162205a224 */ /* 0x001fe200078e02b9 */
[----:B------:R-:W-:Y:S04]  /*9860*/  BSSY B1, `(.L_x_344) ;  /* 0x0000006000017945 */ /* 0x000fe80003800000 */
[----:B------:R0:W-:Y:S01]  /*9870*/  @!P2 STG.E.U8 desc[UR46][R10.64+0x90], R5 ;  /* 0x000090050a00a986 */ /* 0x0001e2000c10112e */
[----:B------:R-:W-:Y:S05]  /*9880*/  @P5 BRA `(.L_x_345) ;  /* 0x00000000000c5947 */ /* 0x000fea0003800000 */
[----:B-1----:R-:W5:Y:S02]  /*9890*/  LDG.E.U8 R23, desc[UR46][R188.64+0x91] ;  /* 0x0000912ebc177981 */ /* 0x002f64000c1e1100 */
[----:B-----5:R-:W-:-:S05]  /*98a0*/  PRMT R185, R23, 0x8880, RZ ;  /* 0x0000888017b97816 */ /* 0x020fca00000000ff */
[----:B------:R-:W-:-:S07]  /*98b0*/  IMAD R185, R185, R184, RZ ;  /* 0x000000b8b9b97224 */ /* 0x000fce00078e02ff */
.L_x_345:
[----:B------:R-:W-:Y:S05]  /*98c0*/  BSYNC B1 ;  /* 0x0000000000017941 */ /* 0x000fea0003800000 */
.L_x_344:
[----:B------:R-:W-:Y:S01]  /*98d0*/  @!P5 IMAD R35, R35, R22, R185 ;  /* 0x000000162323d224 */ /* 0x000fe200078e02b9 */
[----:B------:R-:W-:Y:S04]  /*98e0*/  BSSY B1, `(.L_x_346) ;  /* 0x0000006000017945 */ /* 0x000fe80003800000 */
[----:B------:R0:W-:Y:S01]  /*98f0*/  @!P5 STG.E.U8 desc[UR46][R10.64+0x91], R35 ;  /* 0x000091230a00d986 */ /* 0x0001e2000c10112e */
[----:B------:R-:W-:Y:S05]  /*9900*/  @P4 BRA `(.L_x_347) ;  /* 0x00000000000c4947 */ /* 0x000fea0003800000 */
[----:B-1----:R-:W5:Y:S02]  /*9910*/  LDG.E.U8 R23, desc[UR46][R12.64+0x98] ;  /* 0x0000982e0c177981 */ /* 0x002f64000c1e1100 */
[----:B-----5:R-:W-:-:S05]  /*9920*/  PRMT R185, R23, 0x8880, RZ ;  /* 0x0000888017b97816 */ /* 0x020fca00000000ff */
[----:B------:R-:W-:-:S07]  /*9930*/  IMAD R185, R185, R184, RZ ;  /* 0x000000b8b9b97224 */ /* 0x000fce00078e02ff */
.L_x_347:
[----:B------:R-:W-:Y:S05]  /*9940*/  BSYNC B1 ;  /* 0x0000000000017941 */ /* 0x000fea0003800000 */
.L_x_346:
[----:B0-----:R-:W-:Y:S01]  /*9950*/  @!P4 IMAD R5, R36, R22, R185 ;  /* 0x000000162405c224 */ /* 0x001fe200078e02b9 */
[----:B------:R-:W-:Y:S04]  /*9960*/  BSSY B1, `(.L_x_348) ;  /* 0x0000006000017945 */ /* 0x000fe80003800000 */
[----:B------:R0:W-:Y:S01]  /*9970*/  @!P4 STG.E.U8 desc[UR46][R6.64+0x98], R5 ;  /* 0x000098050600c986 */ /* 0x0001e2000c10112e */
[----:B------:R-:W-:Y:S05]  /*9980*/  @P1 BRA `(.L_x_349) ;  /* 0x00000000000c1947 */ /* 0x000fea0003800000 */
[----:B-1----:R-:W5:Y:S02]  /*9990*/  LDG.E.U8 R23, desc[UR46][R12.64+0x99] ;  /* 0x0000992e0c177981 */ /* 0x002f64000c1e1100 */
[----:B-----5:R-:W-:-:S05]  /*99a0*/  PRMT R185, R23, 0x8880, RZ ;  /* 0x0000888017b97816 */ /* 0x020fca00000000ff */
[----:B------:R-:W-:-:S07]  /*99b0*/  IMAD R185, R185, R184, RZ ;  /* 0x000000b8b9b97224 */ /* 0x000fce00078e02ff */
.L_x_349:
[----:B------:R-:W-:Y:S05]  /*99c0*/  BSYNC B1 ;  /* 0x0000000000017941 */ /* 0x000fea0003800000 */
.L_x_348:
[----:B------:R-:W-:Y:S01]  /*99d0*/  @!P1 IMAD R37, R37, R22, R185 ;  /* 0x0000001625259224 */ /* 0x000fe200078e02b9 */
[----:B------:R-:W-:Y:S04]  /*99e0*/  BSSY B1, `(.L_x_350) ;  /* 0x0000006000017945 */ /* 0x000fe80003800000 */
[----:B------:R0:W-:Y:S01]  /*99f0*/  @!P1 STG.E.U8 desc[UR46][R6.64+0x99], R37 ;  /* 0x0000992506009986 */ /* 0x0001e2000c10112e */
[----:B------:R-:W-:Y:S05]  /*9a00*/  @P6 BRA `(.L_x_351) ;  /* 0x00000000000c6947 */ /* 0x000fea0003800000 */
[----:B-1----:R-:W5:Y:S02]  /*9a10*/  LDG.E.U8 R23, desc[UR46][R188.64+0x98] ;  /* 0x0000982ebc177981 */ /* 0x002f64000c1e1100 */
[----:B-----5:R-:W-:-:S05]  /*9a20*/  PRMT R185, R23, 0x8880, RZ ;  /* 0x0000888017b97816 */ /* 0x020fca00000000ff */
[----:B------:R-:W-:-:S07]  /*9a30*/  IMAD R185, R185, R184, RZ ;  /* 0x000000b8b9b97224 */ /* 0x000fce00078e02ff */
.L_x_351:
[----:B------:R-:W-:Y:S05]  /*9a40*/  BSYNC B1 ;  /* 0x0000000000017941 */ /* 0x000fea0003800000 */
.L_x_350:
[----:B0-----:R-:W-:Y:S01]  /*9a50*/  @!P6 IMAD R5, R38, R22, R185 ;  /* 0x000000162605e224 */ /* 0x001fe200078e02b9 */
[----:B------:R-:W-:Y:S01]  /*9a60*/  ISETP.LT.OR P0, PT, R3, 0x9a, !P0 ;  /* 0x0000009a0300780c */ /* 0x000fe20004701670 */
[----:B------:R-:W-:Y:S03]  /*9a70*/  BSSY B1, `(.L_x_352) ;  /* 0x0000006000017945 */ /* 0x000fe60003800000 */
[----:B------:R0:W-:Y:S09]  /*9a80*/  @!P6 STG.E.U8 desc[UR46][R10.64+0x98], R5 ;  /* 0x000098050a00e986 */ /* 0x0001f2000c10112e */
[----:B------:R-:W-:Y:S05]  /*9a90*/  @P0 BRA `(.L_x_353) ;  /* 0x00000000000c0947 */ /* 0x000fea0003800000 */
[----:B-1----:R-:W5:Y:S02]  /*9aa0*/  LDG.E.U8 R23, desc[UR46][R188.64+0x99] ;  /* 0x0000992ebc177981 */ /* 0x002f64000c1e1100 */
[----:B-----5:R-:W-:-:S05]  /*9ab0*/  PRMT R185, R23, 0x8880, RZ ;  /* 0x0000888017b97816 */ /* 0x020fca00000000ff */
[----:B------:R-:W-:-:S07]  /*9ac0*/  IMAD R185, R185, R184, RZ ;  /* 0x000000b8b9b97224 */ /* 0x000fce00078e02ff */
.L_x_353:
[----:B------:R-:W-:Y:S05]  /*9ad0*/  BSYNC B1 ;  /* 0x0000000000017941 */ /* 0x000fea0003800000 */
.L_x_352:
[----:B------:R-:W-:Y:S01]  /*9ae0*/  IMAD R39, R39, R22, R185 ;  /* 0x0000001627277224 */ /* 0x000fe200078e02b9 */
[----:B------:R-:W-:Y:S06]  /*9af0*/  @P0 BRA `(.L_x_354) ;  /* 0x0000001c00980947 */ /* 0x000fec0003800000 */
[----:B------:R0:W-:Y:S01]  /*9b00*/  STG.E.U8 desc[UR46][R10.64+0x99], R39 ;  /* 0x000099270a007986 */ /* 0x0001e2000c10112e */
[----:B------:R-:W-:Y:S05]  /*9b10*/  BRA `(.L_x_354) ;  /* 0x0000001c00907947 */ /* 0x000fea0003800000 */
.L_x_33:
[C---:B------:R-:W-:Y:S02]  /*9b20*/  ISETP.GE.AND P2, PT, R0.reuse, 0x1, PT ;  /* 0x000000010000780c */ /* 0x040fe40003f46270 */
[----:B------:R-:W-:Y:S02]  /*9b30*/  ISETP.GE.AND P3, PT, R0, 0x9, PT ;  /* 0x000000090000780c */ /* 0x000fe40003f66270 */
[C---:B------:R-:W-:Y:S02]  /*9b40*/  ISETP.LT.OR P5, PT, R3.reuse, 0x1, !P2 ;  /* 0x000000010300780c */ /* 0x040fe400057a1670 */
[C---:B------:R-:W-:Y:S02]  /*9b50*/  ISETP.LT.OR P1, PT, R3.reuse, 0x2, !P2 ;  /* 0x000000020300780c */ /* 0x040fe40005721670 */
[C---:B------:R-:W-:Y:S02]  /*9b60*/  ISETP.LT.OR P6, PT, R3.reuse, 0x1, !P3 ;  /* 0x000000010300780c */ /* 0x040fe40005fc1670 */
[----:B------:R-:W-:-:S02]  /*9b70*/  ISETP.LT.OR P4, PT, R3, 0x2, !P3 ;  /* 0x000000020300780c */ /* 0x000fc40005f81670 */
[----:B------:R-:W-:-:S05]  /*9b80*/  ISETP.LT.OR P0, PT, R3, 0x9, !P2 ;  /* 0x000000090300780c */ /* 0x000fca0005701670 */
[-C--:B------:R-:W-:Y:S02]  /*9b90*/  @!P5 IMAD R13, R168, R22.reuse, RZ ;  /* 0x00000016a80dd224 */ /* 0x080fe400078e02ff */
[-C--:B------:R-:W-:Y:S02]  /*9ba0*/  @!P1 IMAD R169, R169, R22.reuse, RZ ;  /* 0x00000016a9a99224 */ /* 0x080fe400078e02ff */
[-C--:B------:R-:W-:Y:S01]  /*9bb0*/  @!P6 IMAD R15, R170, R22.reuse, RZ ;  /* 0x00000016aa0fe224 */ /* 0x080fe200078e02ff */
[----:B------:R0:W-:Y:S01]  /*9bc0*/  @!P5 STG.E.U8 desc[UR46][R4.64], R13 ;  /* 0x0000000d0400d986 */ /* 0x0001e2000c10112e */
[----:B------:R-:W-:Y:S01]  /*9bd0*/  ISETP.LT.OR P5, PT, R3, 0xa, !P2 ;  /* 0x0000000a0300780c */ /* 0x000fe200057a1670 */
[-C--:B------:R-:W-:Y:S02]  /*9be0*/  @!P4 IMAD R171, R171, R22.reuse, RZ ;  /* 0x00000016ababc224 */ /* 0x080fe400078e02ff */
[----:B------:R-:W-:Y:S01]  /*9bf0*/  @!P0 IMAD R21, R172, R22, RZ ;  /* 0x00000016ac158224 */ /* 0x000fe200078e02ff */
[----:B------:R-:W-:Y:S01]  /*9c00*/  @!P1 STG.E.U8 desc[UR46][R4.64+0x1], R169 ;  /* 0x000001a904009986 */ /* 0x000fe2000c10112e */
[----:B------:R-:W-:-:S03]  /*9c10*/  ISETP.LT.OR P1, PT, R3, 0x9, !P3 ;  /* 0x000000090300780c */ /* 0x000fc60005f21670 */
[----:B------:R3:W-:Y:S01]  /*9c20*/  @!P6 STG.E.U8 desc[UR46][R8.64], R15 ;  /* 0x0000000f0800e986 */ /* 0x0007e2000c10112e */
[----:B------:R-:W-:-:S03]  /*9c30*/  ISETP.LT.OR P6, PT, R3, 0xa, !P3 ;  /* 0x0000000a0300780c */ /* 0x000fc60005fc1670 */
[----:B------:R-:W-:Y:S01]  /*9c40*/  @!P4 STG.E.U8 desc[UR46][R8.64+0x1], R171 ;  /* 0x000001ab0800c986 */ /* 0x000fe2000c10112e */
[-C--:B------:R-:W-:Y:S01]  /*9c50*/  @!P5 IMAD R173, R173, R22.reuse, RZ ;  /* 0x00000016adadd224 */ /* 0x080fe200078e02ff */
[C---:B------:R-:W-:Y:S02]  /*9c60*/  ISETP.LT.OR P4, PT, R3.reuse, 0x11, !P2 ;  /* 0x000000110300780c */ /* 0x040fe40005781670 */
[----:B------:R4:W-:Y:S01]  /*9c70*/  @!P0 STG.E.U8 desc[UR46][R4.64+0x8], R21 ;  /* 0x0000081504008986 */ /* 0x0009e2000c10112e */
[C---:B------:R-:W-:Y:S01]  /*9c80*/  ISETP.LT.OR P0, PT, R3.reuse, 0x12, !P2 ;  /* 0x000000120300780c */ /* 0x040fe20005701670 */
[-C--:B0-----:R-:W-:Y:S02]  /*9c90*/  @!P1 IMAD R13, R174, R22.reuse, RZ ;  /* 0x00000016ae0d9224 */ /* 0x081fe400078e02ff */
[----:B------:R-:W-:Y:S01]  /*9ca0*/  @!P5 STG.E.U8 desc[UR46][R4.64+0x9], R173 ;  /* 0x000009ad0400d986 */ /* 0x000fe2000c10112e */
[----:B------:R-:W-:Y:S01]  /*9cb0*/  ISETP.LT.OR P5, PT, R3, 0x11, !P3 ;  /* 0x000000110300780c */ /* 0x000fe20005fa1670 */
[----:B------:R-:W-:-:S02]  /*9cc0*/  @!P6 IMAD R175, R175, R22, RZ ;  /* 0x00000016afafe224 */ /* 0x000fc400078e02ff */
[----:B------:R0:W-:Y:S01]  /*9cd0*/  @!P1 STG.E.U8 desc[UR46][R8.64+0x8], R13 ;  /* 0x0000080d08009986 */ /* 0x0001e2000c10112e */
[C---:B------:R-:W-:Y:S02]  /*9ce0*/  ISETP.LT.OR P1, PT, R3.reuse, 0x12, !P3 ;  /* 0x000000120300780c */ /* 0x040fe40005f21670 */
[-C--:B---3--:R-:W-:Y:S01]  /*9cf0*/  @!P4 IMAD R15, R176, R22.reuse, RZ ;  /* 0x00000016b00fc224 */ /* 0x088fe200078e02ff */
[----:B------:R-:W-:Y:S01]  /*9d00*/  @!P6 STG.E.U8 desc[UR46][R8.64+0x9], R175 ;  /* 0x000009af0800e986 */ /* 0x000fe2000c10112e */
[----:B------:R-:W-:Y:S01]  /*9d10*/  ISETP.LT.OR P6, PT, R3, 0x19, !P2 ;  /* 0x000000190300780c */ /* 0x000fe200057c1670 */
[-C--:B------:R-:W-:Y:S02]  /*9d20*/  @!P0 IMAD R177, R177, R22.reuse, RZ ;  /* 0x00000016b1b18224 */ /* 0x080fe400078e02ff */
[----:B------:R3:W-:Y:S01]  /*9d30*/  @!P4 STG.E.U8 desc[UR46][R4.64+0x10], R15 ;  /* 0x0000100f0400c986 */ /* 0x0007e2000c10112e */
[----:B------:R-:W-:Y:S01]  /*9d40*/  ISETP.LT.OR P4, PT, R3, 0x1a, !P2 ;  /* 0x0000001a0300780c */ /* 0x000fe20005781670 */
[----:B----4-:R-:W-:-:S02]  /*9d50*/  @!P5 IMAD R21, R178, R22, RZ ;  /* 0x00000016b215d224 */ /* 0x010fc400078e02ff */
[----:B------:R-:W-:Y:S01]  /*9d60*/  @!P0 STG.E.U8 desc[UR46][R4.64+0x11], R177 ;  /* 0x000011b104008986 */ /* 0x000fe2000c10112e */
[----:B------:R-:W-:Y:S01]  /*9d70*/  ISETP.LT.OR P0, PT, R3, 0x19, !P3 ;  /* 0x000000190300780c */ /* 0x000fe20005f01670 */
[-C--:B------:R-:W-:Y:S02]  /*9d80*/  @!P1 IMAD R179, R179, R22.reuse, RZ ;  /* 0x00000016b3b39224 */ /* 0x080fe400078e02ff */
[----:B------:R4:W-:Y:S01]  /*9d90*/  @!P5 STG.E.U8 desc[UR46][R8.64+0x10], R21 ;  /* 0x000010150800d986 */ /* 0x0009e2000c10112e */
[----:B------:R-:W-:Y:S01]  /*9da0*/  ISETP.LT.OR P5, PT, R3, 0x1a, !P3 ;  /* 0x0000001a0300780c */ /* 0x000fe20005fa1670 */
[-C--:B0-----:R-:W-:Y:S02]  /*9db0*/  @!P6 IMAD R13, R180, R22.reuse, RZ ;  /* 0x00000016b40de224 */ /* 0x081fe400078e02ff */
[----:B------:R-:W-:Y:S01]  /*9dc0*/  @!P1 STG.E.U8 desc[UR46][R8.64+0x11], R179 ;  /* 0x000011b308009986 */ /* 0x000fe2000c10112e */
[----:B------:R-:W-:Y:S01]  /*9dd0*/  ISETP.GE.AND P1, PT, R0, 0x81, PT ;  /* 0x000000810000780c */ /* 0x000fe20003f26270 */
[----:B------:R-:W-:-:S02]  /*9de0*/  @!P4 IMAD R181, R181, R22, RZ ;  /* 0x00000016b5b5c224 */ /* 0x000fc400078e02ff */
[----:B------:R0:W-:Y:S01]  /*9df0*/  @!P6 STG.E.U8 desc[UR46][R4.64+0x18], R13 ;  /* 0x0000180d0400e986 */ /* 0x0001e2000c10112e */
[C---:B------:R-:W-:Y:S01]  /*9e00*/  ISETP.LT.OR P6, PT, R3.reuse, 0x1, !P1 ;  /* 0x000000010300780c */ /* 0x040fe20004fc1670 */
[-C--:B---3--:R-:W-:Y:S02]  /*9e10*/  @!P0 IMAD R15, R182, R22.reuse, RZ ;  /* 0x00000016b60f8224 */ /* 0x088fe400078e02ff */
[----:B------:R-:W-:Y:S01]  /*9e20*/  @!P4 STG.E.U8 desc[UR46][R4.64+0x19], R181 ;  /* 0x000019b50400c986 */ /* 0x000fe2000c10112e */
[----:B------:R-:W-:Y:S01]  /*9e30*/  ISETP.LT.OR P4, PT, R3, 0x2, !P1 ;  /* 0x000000020300780c */ /* 0x000fe20004f81670 */
[----:B------:R-:W-:Y:S02]  /*9e40*/  @!P5 IMAD R183, R183, R22, RZ ;  /* 0x00000016b7b7d224 */ /* 0x000fe400078e02ff */
[----:B------:R3:W-:Y:S01]  /*9e50*/  @!P0 STG.E.U8 desc[UR46][R8.64+0x18], R15 ;  /* 0x0000180f08008986 */ /* 0x0007e2000c10112e */
[----:B------:R-:W-:-:S03]  /*9e60*/  ISETP.GE.AND P0, PT, R0, 0x89, PT ;  /* 0x000000890000780c */ /* 0x000fc60003f06270 */
[----:B------:R-:W-:Y:S01]  /*9e70*/  @!P5 STG.E.U8 desc[UR46][R8.64+0x19], R183 ;  /* 0x000019b70800d986 */ /* 0x000fe2000c10112e */
[----:B------:R-:W-:Y:S01]  /*9e80*/  ISETP.LT.OR P5, PT, R3, 0x1, !P0 ;  /* 0x000000010300780c */ /* 0x000fe200047a1670 */
[----:B----4-:R-:W-:-:S04]  /*9e90*/  @!P6 IMAD R21, R152, R22, RZ ;  /* 0x000000169815e224 */ /* 0x010fc800078e02ff */
[----:B------:R-:W-:Y:S01]  /*9ea0*/  @!P4 IMAD R153, R153, R22, RZ ;  /* 0x000000169999c224 */ /* 0x000fe200078e02ff */
[----:B------:R-:W-:Y:S01]  /*9eb0*/  @!P6 STG.E.U8 desc[UR46][R6.64], R21 ;  /* 0x000000150600e986 */ /* 0x000fe2000c10112e */
[----:B------:R-:W-:-:S03]  /*9ec0*/  ISETP.LT.OR P6, PT, R3, 0x2, !P0 ;  /* 0x000000020300780c */ /* 0x000fc600047c1670 */
[----:B------:R-:W-:Y:S01]  /*9ed0*/  @!P4 STG.E.U8 desc[UR46][R6.64+0x1], R153 ;  /* 0x000001990600c986 */ /* 0x000fe2000c10112e */
[----:B------:R-:W-:Y:S02]  /*9ee0*/  ISETP.LT.OR P4, PT, R3, 0x9, !P1 ;  /* 0x000000090300780c */ /* 0x000fe40004f81670 */
[----:B0-----:R-:W-:-:S05]  /*9ef0*/  @!P5 IMAD R13, R154, R22, RZ ;  /* 0x000000169a0dd224 */ /* 0x001fca00078e02ff */
[----:B------:R0:W-:Y:S01]  /*9f00*/  @!P5 STG.E.U8 desc[UR46][R10.64], R13 ;  /* 0x0000000d0a00d986 */ /* 0x0001e2000c10112e */
[----:B------:R-:W-:Y:S01]  /*9f10*/  ISETP.LT.OR P5, PT, R3, 0xa, !P1 ;  /* 0x0000000a0300780c */ /* 0x000fe20004fa1670 */
[----:B------:R-:W-:-:S04]  /*9f20*/  @!P6 IMAD R155, R155, R22, RZ ;  /* 0x000000169b9be224 */ /* 0x000fc800078e02ff */
[----:B---3--:R-:W-:Y:S01]  /*9f30*/  @!P4 IMAD R15, R156, R22, RZ ;  /* 0x000000169c0fc224 */ /* 0x008fe200078e02ff */
[----:B------:R-:W-:Y:S01]  /*9f40*/  @!P6 STG.E.U8 desc[UR46][R10.64+0x1], R155 ;  /* 0x0000019b0a00e986 */ /* 0x000fe2000c10112e */
[----:B------:R-:W-:-:S03]  /*9f50*/  ISETP.LT.OR P6, PT, R3, 0x9, !P0 ;  /* 0x000000090300780c */ /* 0x000fc600047c1670 */
[----:B------:R3:W-:Y:S01]  /*9f60*/  @!P4 STG.E.U8 desc[UR46][R6.64+0x8], R15 ;  /* 0x0000080f0600c986 */ /* 0x0007e2000c10112e */
[----:B------:R-:W-:Y:S02]  /*9f70*/  ISETP.LT.OR P4, PT, R3, 0xa, !P0 ;  /* 0x0000000a0300780c */ /* 0x000fe40004781670 */
[----:B------:R-:W-:-:S05]  /*9f80*/  @!P5 IMAD R157, R157, R22, RZ ;  /* 0x000000169d9dd224 */ /* 0x000fca00078e02ff */
[----:B------:R-:W-:Y:S01]  /*9f90*/  @!P5 STG.E.U8 desc[UR46][R6.64+0x9], R157 ;  /* 0x0000099d0600d986 */ /* 0x000fe2000c10112e */
[----:B------:R-:W-:Y:S01]  /*9fa0*/  ISETP.LT.OR P5, PT, R3, 0x11, !P1 ;  /* 0x000000110300780c */ /* 0x000fe20004fa1670 */
[----:B0-----:R-:W-:-:S04]  /*9fb0*/  @!P6 IMAD R13, R158, R22, RZ ;  /* 0x000000169e0de224 */ /* 0x001fc800078e02ff */
[----:B------:R-:W-:Y:S01]  /*9fc0*/  @!P4 IMAD R159, R159, R22, RZ ;  /* 0x000000169f9fc224 */ /* 0x000fe200078e02ff */
[----:B------:R0:W-:Y:S01]  /*9fd0*/  @!P6 STG.E.U8 desc[UR46][R10.64+0x8], R13 ;  /* 0x0000080d0a00e986 */ /* 0x0001e2000c10112e */
[----:B------:R-:W-:-:S03]  /*9fe0*/  ISETP.LT.OR P6, PT, R3, 0x12, !P1 ;  /* 0x000000120300780c */ /* 0x000fc60004fc1670 */
[----:B------:R-:W-:Y:S01]  /*9ff0*/  @!P4 STG.E.U8 desc[UR46][R10.64+0x9], R159 ;  /* 0x0000099f0a00c986 */ /* 0x000fe2000c10112e */
[----:B------:R-:W-:Y:S02]  /*a000*/  ISETP.LT.OR P4, PT, R3, 0x11, !P0 ;  /* 0x000000110300780c */ /* 0x000fe40004781670 */
[----:B---3--:R-:W-:-:S05]  /*a010*/  @!P5 IMAD R15, R160, R22, RZ ;  /* 0x00000016a00fd224 */ /* 0x008fca00078e02ff */
[----:B------:R3:W-:Y:S01]  /*a020*/  @!P5 STG.E.U8 desc[UR46][R6.64+0x10], R15 ;  /* 0x0000100f0600d986 */ /* 0x0007e2000c10112e */
[----:B------:R-:W-:Y:S01]  /*a030*/  ISETP.LT.OR P5, PT, R3, 0x12, !P0 ;  /* 0x000000120300780c */ /* 0x000fe200047a1670 */
[----:B------:R-:W-:-:S04]  /*a040*/  @!P6 IMAD R161, R161, R22, RZ ;  /* 0x00000016a1a1e224 */ /* 0x000fc800078e02ff */
[----:B------:R-:W-:Y:S01]  /*a050*/  @!P4 IMAD R21, R162, R22, RZ ;  /* 0x00000016a215c224 */ /* 0x000fe200078e02ff */
        /* <DEDUP_REMOVED lines=17> */
[----:B----4-:R-:W-:Y:S01]  /*a170*/  @!P4 IMAD R21, R136, R22, RZ ;  /* 0x000000168815c224 */ /* 0x010fe200078e02ff */
        /* <DEDUP_REMOVED lines=318> */
[C---:B------:R-:W-:Y:S02]  /*b560*/  ISETP.LT.OR P4, PT, R3.reuse, 0x99, !P2 ;  /* 0x000000990300780c */ /* 0x040fe40005781670 */
[----:B---3--:R-:W-:Y:S01]  /*b570*/  @!P5 IMAD R15, R50, R22, RZ ;  /* 0x00000016320fd224 */ /* 0x008fe200078e02ff */
[----:B------:R-:W-:-:S04]  /*b580*/  ISETP.LT.OR P2, PT, R3, 0x9a, !P2 ;  /* 0x0000009a0300780c */ /* 0x000fc80005741670 */
[----:B------:R3:W-:Y:S01]  /*b590*/  @!P5 STG.E.U8 desc[UR46][R8.64+0x90], R15 ;  /* 0x0000900f0800d986 */ /* 0x0007e2000c10112e */
[----:B------:R-:W-:Y:S01]  /*b5a0*/  ISETP.LT.OR P5, PT, R3, 0x99, !P3 ;  /* 0x000000990300780c */ /* 0x000fe20005fa1670 */
[----:B------:R-:W-:Y:S01]  /*b5b0*/  @!P6 IMAD R51, R51, R22, RZ ;  /* 0x000000163333e224 */ /* 0x000fe200078e02ff */
[----:B------:R-:W-:-:S03]  /*b5c0*/  ISETP.LT.OR P3, PT, R3, 0x9a, !P3 ;  /* 0x0000009a0300780c */ /* 0x000fc60005f61670 */
[-C--:B----4-:R-:W-:Y:S01]  /*b5d0*/  @!P4 IMAD R21, R52, R22.reuse, RZ ;  /* 0x000000163415c224 */ /* 0x090fe200078e02ff */
[----:B------:R-:W-:Y:S01]  /*b5e0*/  @!P6 STG.E.U8 desc[UR46][R8.64+0x91], R51 ;  /* 0x000091330800e986 */ /* 0x000fe2000c10112e */
[----:B------:R-:W-:Y:S01]  /*b5f0*/  ISETP.LT.OR P6, PT, R3, 0x81, !P1 ;  /* 0x000000810300780c */ /* 0x000fe20004fc1670 */
[-C--:B------:R-:W-:Y:S02]  /*b600*/  @!P2 IMAD R53, R53, R22.reuse, RZ ;  /* 0x000000163535a224 */ /* 0x080fe400078e02ff */
[----:B------:R4:W-:Y:S01]  /*b610*/  @!P4 STG.E.U8 desc[UR46][R4.64+0x98], R21 ;  /* 0x000098150400c986 */ /* 0x0009e2000c10112e */
[C---:B------:R-:W-:Y:S02]  /*b620*/  ISETP.LT.OR P4, PT, R3.reuse, 0x82, !P1 ;  /* 0x000000820300780c */ /* 0x040fe40004f81670 */
[-C--:B0-----:R-:W-:Y:S01]  /*b630*/  @!P5 IMAD R13, R54, R22.reuse, RZ ;  /* 0x00000016360dd224 */ /* 0x081fe200078e02ff */
[----:B------:R0:W-:Y:S01]  /*b640*/  @!P2 STG.E.U8 desc[UR46][R4.64+0x99], R53 ;  /* 0x000099350400a986 */ /* 0x0001e2000c10112e */
[----:B------:R-:W-:Y:S01]  /*b650*/  ISETP.LT.OR P2, PT, R3, 0x81, !P0 ;  /* 0x000000810300780c */ /* 0x000fe20004741670 */
[----:B------:R-:W-:-:S02]  /*b660*/  @!P3 IMAD R55, R55, R22, RZ ;  /* 0x000000163737b224 */ /* 0x000fc400078e02ff */
[----:B------:R-:W-:Y:S01]  /*b670*/  @!P5 STG.E.U8 desc[UR46][R8.64+0x98], R13 ;  /* 0x0000980d0800d986 */ /* 0x000fe2000c10112e */
[C---:B------:R-:W-:Y:S01]  /*b680*/  ISETP.LT.OR P5, PT, R3.reuse, 0x82, !P0 ;  /* 0x000000820300780c */ /* 0x040fe200047a1670 */
[-C--:B---3--:R-:W-:Y:S02]  /*b690*/  @!P6 IMAD R15, R24, R22.reuse, RZ ;  /* 0x00000016180fe224 */ /* 0x088fe400078e02ff */
[----:B------:R3:W-:Y:S01]  /*b6a0*/  @!P3 STG.E.U8 desc[UR46][R8.64+0x99], R55 ;  /* 0x000099370800b986 */ /* 0x0007e2000c10112e */
[----:B------:R-:W-:Y:S01]  /*b6b0*/  ISETP.LT.OR P3, PT, R3, 0x89, !P1 ;  /* 0x000000890300780c */ /* 0x000fe20004f61670 */
[-C--:B------:R-:W-:Y:S02]  /*b6c0*/  @!P4 IMAD R25, R25, R22.reuse, RZ ;  /* 0x000000161919c224 */ /* 0x080fe400078e02ff */
[----:B------:R-:W-:Y:S01]  /*b6d0*/  @!P6 STG.E.U8 desc[UR46][R6.64+0x80], R15 ;  /* 0x0000800f0600e986 */ /* 0x000fe2000c10112e */
[----:B------:R-:W-:Y:S01]  /*b6e0*/  ISETP.LT.OR P6, PT, R3, 0x89, !P0 ;  /* 0x000000890300780c */ /* 0x000fe200047c1670 */
[----:B----4-:R-:W-:-:S02]  /*b6f0*/  @!P2 IMAD R21, R26, R22, RZ ;  /* 0x000000161a15a224 */ /* 0x010fc400078e02ff */
[----:B------:R-:W-:Y:S01]  /*b700*/  @!P4 STG.E.U8 desc[UR46][R6.64+0x81], R25 ;  /* 0x000081190600c986 */ /* 0x000fe2000c10112e */
[----:B------:R-:W-:Y:S01]  /*b710*/  ISETP.LT.OR P4, PT, R3, 0x8a, !P1 ;  /* 0x0000008a0300780c */ /* 0x000fe20004f81670 */
[-C--:B------:R-:W-:Y:S02]  /*b720*/  @!P5 IMAD R27, R27, R22.reuse, RZ ;  /* 0x000000161b1bd224 */ /* 0x080fe400078e02ff */
[----:B------:R-:W-:Y:S01]  /*b730*/  @!P2 STG.E.U8 desc[UR46][R10.64+0x80], R21 ;  /* 0x000080150a00a986 */ /* 0x000fe2000c10112e */
[C---:B------:R-:W-:Y:S01]  /*b740*/  ISETP.LT.OR P2, PT, R3.reuse, 0x8a, !P0 ;  /* 0x0000008a0300780c */ /* 0x040fe20004741670 */
[-C--:B0-----:R-:W-:Y:S02]  /*b750*/  @!P3 IMAD R5, R28, R22.reuse, RZ ;  /* 0x000000161c05b224 */ /* 0x081fe400078e02ff */
[----:B------:R-:W-:Y:S01]  /*b760*/  @!P5 STG.E.U8 desc[UR46][R10.64+0x81], R27 ;  /* 0x0000811b0a00d986 */ /* 0x000fe2000c10112e */
[----:B------:R-:W-:Y:S01]  /*b770*/  ISETP.LT.OR P5, PT, R3, 0x91, !P1 ;  /* 0x000000910300780c */ /* 0x000fe20004fa1670 */
[----:B---3--:R-:W-:-:S02]  /*b780*/  @!P6 IMAD R9, R30, R22, RZ ;  /* 0x000000161e09e224 */ /* 0x008fc400078e02ff */
[----:B------:R0:W-:Y:S01]  /*b790*/  @!P3 STG.E.U8 desc[UR46][R6.64+0x88], R5 ;  /* 0x000088050600b986 */ /* 0x0001e2000c10112e */
[----:B------:R-:W-:Y:S01]  /*b7a0*/  ISETP.LT.OR P3, PT, R3, 0x91, !P0 ;  /* 0x000000910300780c */ /* 0x000fe20004761670 */
[----:B------:R-:W-:-:S04]  /*b7b0*/  @!P4 IMAD R29, R29, R22, RZ ;  /* 0x000000161d1dc224 */ /* 0x000fc800078e02ff */
[-C--:B------:R-:W-:Y:S01]  /*b7c0*/  @!P2 IMAD R31, R31, R22.reuse, RZ ;  /* 0x000000161f1fa224 */ /* 0x080fe200078e02ff */
[----:B------:R-:W-:Y:S01]  /*b7d0*/  @!P4 STG.E.U8 desc[UR46][R6.64+0x89], R29 ;  /* 0x0000891d0600c986 */ /* 0x000fe2000c10112e */
[C---:B------:R-:W-:Y:S02]  /*b7e0*/  ISETP.LT.OR P4, PT, R3.reuse, 0x99, !P1 ;  /* 0x000000990300780c */ /* 0x040fe40004f81670 */
[----:B------:R-:W-:Y:S01]  /*b7f0*/  @!P5 IMAD R13, R32, R22, RZ ;  /* 0x00000016200dd224 */ /* 0x000fe200078e02ff */
[----:B------:R-:W-:Y:S01]  /*b800*/  @!P2 STG.E.U8 desc[UR46][R10.64+0x89], R31 ;  /* 0x0000891f0a00a986 */ /* 0x000fe2000c10112e */
[C---:B------:R-:W-:Y:S02]  /*b810*/  ISETP.LT.OR P2, PT, R3.reuse, 0x92, !P1 ;  /* 0x000000920300780c */ /* 0x040fe40004f41670 */
[C---:B------:R-:W-:Y:S01]  /*b820*/  ISETP.LT.OR P1, PT, R3.reuse, 0x9a, !P1 ;  /* 0x0000009a0300780c */ /* 0x040fe20004f21670 */
[----:B------:R3:W-:Y:S01]  /*b830*/  @!P6 STG.E.U8 desc[UR46][R10.64+0x88], R9 ;  /* 0x000088090a00e986 */ /* 0x0007e2000c10112e */
[----:B------:R-:W-:-:S03]  /*b840*/  ISETP.LT.OR P6, PT, R3, 0x92, !P0 ;  /* 0x000000920300780c */ /* 0x000fc600047c1670 */
[----:B------:R4:W-:Y:S01]  /*b850*/  @!P5 STG.E.U8 desc[UR46][R6.64+0x90], R13 ;  /* 0x0000900d0600d986 */ /* 0x0009e2000c10112e */
[C---:B------:R-:W-:Y:S01]  /*b860*/  ISETP.LT.OR P5, PT, R3.reuse, 0x99, !P0 ;  /* 0x000000990300780c */ /* 0x040fe200047a1670 */
[-C--:B0-----:R-:W-:Y:S01]  /*b870*/  @!P4 IMAD R5, R36, R22.reuse, RZ ;  /* 0x000000162405c224 */ /* 0x081fe200078e02ff */
[----:B------:R-:W-:Y:S01]  /*b880*/  ISETP.LT.OR P0, PT, R3, 0x9a, !P0 ;  /* 0x0000009a0300780c */ /* 0x000fe20004701670 */
[-C--:B------:R-:W-:Y:S02]  /*b890*/  @!P3 IMAD R3, R34, R22.reuse, RZ ;  /* 0x000000162203b224 */ /* 0x080fe400078e02ff */
[-C--:B------:R-:W-:Y:S02]  /*b8a0*/  @!P2 IMAD R33, R33, R22.reuse, RZ ;  /* 0x000000162121a224 */ /* 0x080fe400078e02ff */
[-C--:B------:R-:W-:Y:S02]  /*b8b0*/  @!P1 IMAD R37, R37, R22.reuse, RZ ;  /* 0x0000001625259224 */ /* 0x080fe400078e02ff */
[-C--:B------:R-:W-:Y:S01]  /*b8c0*/  @!P6 IMAD R35, R35, R22.reuse, RZ ;  /* 0x000000162323e224 */ /* 0x080fe200078e02ff */
[----:B------:R4:W-:Y:S03]  /*b8d0*/  @!P2 STG.E.U8 desc[UR46][R6.64+0x91], R33 ;  /* 0x000091210600a986 */ /* 0x0009e6000c10112e */
[-C--:B---3--:R-:W-:Y:S01]  /*b8e0*/  @!P5 IMAD R9, R38, R22.reuse, RZ ;  /* 0x000000162609d224 */ /* 0x088fe200078e02ff */
[----:B------:R4:W-:Y:S01]  /*b8f0*/  @!P3 STG.E.U8 desc[UR46][R10.64+0x90], R3 ;  /* 0x000090030a00b986 */ /* 0x0009e2000c10112e */
[----:B------:R-:W-:-:S03]  /*b900*/  @!P0 IMAD R39, R39, R22, RZ ;  /* 0x0000001627278224 */ /* 0x000fc600078e02ff */
[----:B------:R4:W-:Y:S04]  /*b910*/  @!P6 STG.E.U8 desc[UR46][R10.64+0x91], R35 ;  /* 0x000091230a00e986 */ /* 0x0009e8000c10112e */
[----:B------:R4:W-:Y:S04]  /*b920*/  @!P4 STG.E.U8 desc[UR46][R6.64+0x98], R5 ;  /* 0x000098050600c986 */ /* 0x0009e8000c10112e */
[----:B------:R4:W-:Y:S04]  /*b930*/  @!P1 STG.E.U8 desc[UR46][R6.64+0x99], R37 ;  /* 0x0000992506009986 */ /* 0x0009e8000c10112e */
[----:B------:R4:W-:Y:S04]  /*b940*/  @!P5 STG.E.U8 desc[UR46][R10.64+0x98], R9 ;  /* 0x000098090a00d986 */ /* 0x0009e8000c10112e */
[----:B------:R4:W-:Y:S02]  /*b950*/  @!P0 STG.E.U8 desc[UR46][R10.64+0x99], R39 ;  /* 0x000099270a008986 */ /* 0x0009e4000c10112e */
.L_x_354:
[----:B------:R-:W-:Y:S05]  /*b960*/  BSYNC B0 ;  /* 0x0000000000007941 */ /* 0x000fea0003800000 */
.L_x_32:
[----:B------:R-:W-:Y:S01]  /*b970*/  ULDC UR4, c[0x0][0xc] ;  /* 0x0000030000047ab9 */ /* 0x000fe20000000800 */
[----:B------:R-:W-:Y:S01]  /*b980*/  ULDC UR5, c[0x0][0x10] ;  /* 0x0000040000057ab9 */ /* 0x000fe20000000800 */
[----:B----4-:R-:W4:Y:S01]  /*b990*/  LDC R3, c[0x0][0x14] ;  /* 0x00000500ff037b82 */ /* 0x010f220000000800 */
[----:B------:R-:W-:Y:S01]  /*b9a0*/  UIMAD.WIDE.U32 UR4, UR4, UR5, URZ ;  /* 0x00000005040472a5 */ /* 0x000fe2000f8e003f */
[----:B------:R-:W-:Y:S01]  /*b9b0*/  PRMT R0, RZ, 0x7610, R0 ;  /* 0x00007610ff007816 */ /* 0x000fe20000000000 */
[----:B------:R-:W-:Y:S01]  /*b9c0*/  UMOV UR41, 0xffffffff ;  /* 0xffffffff00297882 */ /* 0x000fe20000000000 */
[----:B------:R-:W-:-:S03]  /*b9d0*/  UMOV UR42, 0xffffffff ;  /* 0xffffffff002a7882 */ /* 0x000fc60000000000 */
[----:B----4-:R-:W-:-:S04]  /*b9e0*/  IMAD.WIDE.U32 R16, R3, UR4, R16 ;  /* 0x0000000403107c25 */ /* 0x010fc8000f8e0010 */
[----:B------:R-:W-:Y:S01]  /*b9f0*/  IMAD R3, R3, UR5, RZ ;  /* 0x0000000503037c24 */ /* 0x000fe2000f8e02ff */
[----:B------:R-:W-:Y:S02]  /*ba00*/  ULDC.64 UR4, c[0x0][0x650] ;  /* 0x0001940000047ab9 */ /* 0x000fe40000000a00 */
[----:B------:R-:W-:Y:S01]  /*ba10*/  ISETP.GE.U32.AND P0, PT, R16, UR4, PT ;  /* 0x0000000410007c0c */ /* 0x000fe2000bf06070 */
[----:B------:R-:W-:-:S05]  /*ba20*/  IMAD.IADD R17, R17, 0x1, R3 ;  /* 0x0000000111117824 */ /* 0x000fca00078e0203 */
[----:B------:R-:W-:-:S13]  /*ba30*/  ISETP.GE.U32.AND.EX P0, PT, R17, UR5, PT, P0 ;  /* 0x0000000511007c0c */ /* 0x000fda000bf06100 */
[----:B------:R-:W-:Y:S05]  /*ba40*/  @P0 BRA `(.L_x_355) ;  /* 0x0000000400880947 */ /* 0x000fea0003800000 */
[----:B------:R-:W4:Y:S01]  /*ba50*/  S2UR UR6, SR_CTAID.X ;  /* 0x00000000000679c3 */ /* 0x000f220000002500 */
[----:B------:R-:W-:Y:S01]  /*ba60*/  ULDC.64 UR12, c[0x0][0x628] ;  /* 0x00018a00000c7ab9 */ /* 0x000fe20000000a00 */
[----:B------:R-:W-:Y:S01]  /*ba70*/  ULDC UR4, c[0x0][0x150] ;  /* 0x0000540000047ab9 */ /* 0x000fe20000000800 */
[----:B------:R-:W-:Y:S01]  /*ba80*/  ISETP.NE.U32.AND P0, PT, RZ, UR12, PT ;  /* 0x0000000cff007c0c */ /* 0x000fe2000bf05070 */
[----:B------:R-:W-:Y:S01]  /*ba90*/  ULDC UR15, c[0x0][0x630] ;  /* 0x00018c00000f7ab9 */ /* 0x000fe20000000800 */
[C---:B------:R-:W-:Y:S01]  /*baa0*/  R2UR UR16, R16.reuse ;  /* 0x00000000101072ca */ /* 0x040fe200000e0000 */
[----:B------:R-:W-:Y:S01]  /*bab0*/  ULDC UR19, c[0x0][0x154] ;  /* 0x0000550000137ab9 */ /* 0x000fe20000000800 */
[----:B------:R-:W-:Y:S01]  /*bac0*/  ISETP.NE.AND.EX P0, PT, RZ, UR13, PT, P0 ;  /* 0x0000000dff007c0c */ /* 0x000fe2000bf05300 */
[----:B------:R-:W0:Y:S01]  /*bad0*/  S2UR UR18, SR_CTAID.Y ;  /* 0x00000000001279c3 */ /* 0x000e220000002600 */
[----:B------:R-:W-:Y:S02]  /*bae0*/  R2UR UR17, R17 ;  /* 0x00000000111172ca */ /* 0x000fe400000e0000 */
[----:B------:R-:W-:-:S02]  /*baf0*/  R2UR UR10, R16 ;  /* 0x00000000100a72ca */ /* 0x000fc400000e0000 */
[----:B------:R-:W-:Y:S02]  /*bb00*/  R2UR UR11, R17 ;  /* 0x00000000110b72ca */ /* 0x000fe400000e0000 */
[----:B----4-:R-:W-:-:S05]  /*bb10*/  I2FP.F32.U32 R0, UR6 ;  /* 0x0000000600007c45 */ /* 0x010fca0008201000 */
[----:B------:R-:W-:-:S04]  /*bb20*/  FMUL R0, R0, UR4 ;  /* 0x0000000400007c20 */ /* 0x000fc80008400000 */
[----:B------:R4:W0:Y:S01]  /*bb30*/  F2I.U32.TRUNC.NTZ R3, R0 ;  /* 0x0000000000037305 */ /* 0x000822000020f000 */
        /* <DEDUP_REMOVED lines=13> */
.L_x_356:
[----:B------:R-:W-:Y:S01]  /*bc10*/  USHF.R.U64 UR42, UR10, UR15, UR11 ;  /* 0x0000000f0a2a7299 */ /* 0x000fe2000800120b */
[----:B0---4-:R-:W-:Y:S01]  /*bc20*/  I2FP.F32.U32 R0, UR18 ;  /* 0x0000001200007c45 */ /* 0x011fe20008201000 */
[----:B------:R-:W-:Y:S02]  /*bc30*/  USHF.R.U32.HI UR4, URZ, UR15, UR11 ;  /* 0x0000000f3f047299 */ /* 0x000fe4000801160b */
[----:B------:R-:W-:Y:S02]  /*bc40*/  UIADD3 UR10, UP0, URZ, -UR42, URZ ;  /* 0x8000002a3f0a7290 */ /* 0x000fe4000ff1e03f */
[----:B------:R-:W-:Y:S01]  /*bc50*/  FMUL R0, R0, UR19 ;  /* 0x0000001300007c20 */ /* 0x000fe20008400000 */
[----:B------:R-:W-:Y:S01]  /*bc60*/  ULDC.64 UR12, c[0x0][0x620] ;  /* 0x00018800000c7ab9 */ /* 0x000fe20000000a00 */
[----:B------:R-:W-:Y:S01]  /*bc70*/  UIADD3.X UR4, URZ, ~UR4, URZ, UP0, !UPT ;  /* 0x800000043f047290 */ /* 0x000fe200087fe43f */
[----:B------:R-:W-:Y:S01]  /*bc80*/  UMOV UR8, UR16 ;  /* 0x0000001000087c82 */ /* 0x000fe20008000000 */
[----:B------:R-:W-:-:S02]  /*bc90*/  UMOV UR9, UR17 ;  /* 0x0000001100097c82 */ /* 0x000fc40008000000 */
[----:B------:R-:W-:Y:S01]  /*bca0*/  UIMAD UR4, UR4, UR12, URZ ;  /* 0x0000000c040472a4 */ /* 0x000fe2000f8e023f */
[----:B------:R-:W0:Y:S01]  /*bcb0*/  F2I.U32.TRUNC.NTZ R0, R0 ;  /* 0x0000000000007305 */ /* 0x000e22000020f000 */
[----:B------:R-:W-:Y:S01]  /*bcc0*/  UIMAD.WIDE.U32 UR8, UR10, UR12, UR8 ;  /* 0x0000000c0a0872a5 */ /* 0x000fe2000f8e0008 */
[----:B------:R-:W-:Y:S01]  /*bcd0*/  R2UR UR12, R3 ;  /* 0x00000000030c72ca */ /* 0x000fe200000e0000 */
[----:B------:R-:W-:Y:S01]  /*bce0*/  UIMAD UR10, UR10, UR13, UR4 ;  /* 0x0000000d0a0a72a4 */ /* 0x000fe2000f8e0204 */
[----:B------:R-:W-:Y:S01]  /*bcf0*/  ULDC UR11, c[0x0][0x618] ;  /* 0x00018600000b7ab9 */ /* 0x000fe20000000800 */
[----:B------:R-:W-:Y:S02]  /*bd00*/  ULDC UR21, c[0x0][0x658] ;  /* 0x0001960000157ab9 */ /* 0x000fe40000000800 */
[----:B------:R-:W-:Y:S01]  /*bd10*/  UIADD3 UR9, UR9, UR10, URZ ;  /* 0x0000000a09097290 */ /* 0x000fe2000fffe03f */
[----:B------:R-:W-:Y:S01]  /*bd20*/  UMOV UR15, 0xffffffff ;  /* 0xffffffff000f7882 */ /* 0x000fe20000000000 */
[----:B------:R-:W-:Y:S01]  /*bd30*/  ULDC.64 UR4, c[0x0][0x640] ;  /* 0x0001900000047ab9 */ /* 0x000fe20000000a00 */
[----:B------:R-:W-:Y:S01]  /*bd40*/  USHF.L.U32 UR15, UR15, UR21, URZ ;  /* 0x000000150f0f7299 */ /* 0x000fe2000800063f */
[----:B------:R-:W-:Y:S01]  /*bd50*/  ISETP.NE.U32.AND P0, PT, RZ, UR4, PT ;  /* 0x00000004ff007c0c */ /* 0x000fe2000bf05070 */
[----:B------:R-:W-:-:S02]  /*bd60*/  USHF.R.U64 UR16, UR8, UR11, UR9 ;  /* 0x0000000b08107299 */ /* 0x000fc40008001209 */
[----:B------:R-:W-:Y:S01]  /*bd70*/  USHF.R.U32.HI UR8, URZ, UR11, UR9 ;  /* 0x0000000b3f087299 */ /* 0x000fe20008011609 */
[----:B0-----:R-:W-:Y:S01]  /*bd80*/  R2UR UR14, R0 ;  /* 0x00000000000e72ca */ /* 0x001fe200000e0000 */
[----:B------:R-:W-:Y:S01]  /*bd90*/  ULDC UR17, c[0x0][0x608] ;  /* 0x0001820000117ab9 */ /* 0x000fe20000000800 */
[----:B------:R-:W-:Y:S01]  /*bda0*/  ULOP3.LUT UR40, URZ, UR15, URZ, 0x33, !UPT ;  /* 0x0000000f3f287292 */ /* 0x000fe2000f8e333f */
[----:B------:R-:W-:Y:S01]  /*bdb0*/  ISETP.NE.AND.EX P0, PT, RZ, UR5, PT, P0 ;  /* 0x00000005ff007c0c */ /* 0x000fe2000bf05300 */
[----:B------:R-:W-:Y:S02]  /*bdc0*/  USHF.R.U64 UR15, UR16, UR17, UR8 ;  /* 0x00000011100f7299 */ /* 0x000fe40008001208 */
[----:B------:R-:W-:Y:S02]  /*bdd0*/  USHF.R.U32.HI UR8, URZ, UR17, UR8 ;  /* 0x000000113f087299 */ /* 0x000fe40008011608 */
[----:B------:R-:W-:Y:S02]  /*bde0*/  UIADD3 UR12, -UR12, URZ, URZ ;  /* 0x0000003f0c0c7290 */ /* 0x000fe4000fffe13f */
[----:B------:R-:W-:Y:S01]  /*bdf0*/  USHF.R.U64 UR17, UR15, UR21, UR8 ;  /* 0x000000150f117299 */ /* 0x000fe20008001208 */
[----:B------:R-:W-:Y:S01]  /*be00*/  UMOV UR19, 0x1 ;  /* 0x0000000100137882 */ /* 0x000fe20000000000 */
[----:B------:R-:W-:Y:S01]  /*be10*/  ULDC UR13, c[0x0][0x144] ;  /* 0x00005100000d7ab9 */ /* 0x000fe20000000800 */
[----:B------:R-:W-:Y:S01]  /*be20*/  ULDC UR7, c[0x0][0x600] ;  /* 0x0001800000077ab9 */ /* 0x000fe20000000800 */
[----:B------:R-:W-:-:S02]  /*be30*/  USHF.L.U32 UR24, UR19, UR21, URZ ;  /* 0x0000001513187299 */ /* 0x000fc4000800063f */
[----:B------:R-:W-:Y:S02]  /*be40*/  USHF.R.U32.HI UR8, URZ, UR21, UR8 ;  /* 0x000000153f087299 */ /* 0x000fe40008011608 */
[----:B------:R-:W-:Y:S02]  /*be50*/  UIMAD UR21, UR13, UR12, UR6 ;  /* 0x0000000c0d1572a4 */ /* 0x000fe4000f8e0206 */
[----:B------:R-:W-:Y:S02]  /*be60*/  UIADD3 UR20, UR7, -0x1, URZ ;  /* 0xffffffff07147890 */ /* 0x000fe4000fffe03f */
[----:B------:R-:W-:Y:S01]  /*be70*/  UIADD3 UR19, -UR14, URZ, URZ ;  /* 0x0000003f0e137290 */ /* 0x000fe2000fffe13f */
[----:B------:R-:W-:Y:S01]  /*be80*/  ULDC UR25, c[0x0][0x148] ;  /* 0x0000520000197ab9 */ /* 0x000fe20000000800 */
[----:B------:R-:W-:Y:S01]  /*be90*/  ULDC UR22, c[0x0][0x648] ;  /* 0x0001920000167ab9 */ /* 0x000fe20000000800 */
[----:B------:R-:W-:Y:S01]  /*bea0*/  ULDC UR23, c[0x0][0x638] ;  /* 0x00018e0000177ab9 */ /* 0x000fe20000000800 */
        /* <DEDUP_REMOVED lines=14> */
.L_x_357:
[----:B------:R-:W-:Y:S01]  /*bf90*/  UISETP.NE.AND UP0, UPT, UR39, URZ, UPT ;  /* 0x0000003f2700728c */ /* 0x000fe2000bf05270 */
[----:B------:R-:W-:Y:S01]  /*bfa0*/  IMAD.MOV.U32 R0, RZ, RZ, 0x1 ;  /* 0x00000001ff007424 */ /* 0x000fe200078e00ff */
[----:B------:R-:W-:Y:S02]  /*bfb0*/  USHF.R.U64 UR4, UR6, UR22, UR8 ;  /* 0x0000001606047299 */ /* 0x000fe40008001208 */
[----:B------:R-:W-:Y:S02]  /*bfc0*/  ULOP3.LUT UR40, UR15, UR40, URZ, 0xc0, !UPT ;  /* 0x000000280f287292 */ /* 0x000fe4000f8ec03f */
[----:B------:R-:W-:Y:S02]  /*bfd0*/  UIADD3 UR5, -UR4, URZ, URZ ;  /* 0x0000003f04057290 */ /* 0x000fe4000fffe13f */
[----:B------:R-:W-:Y:S02]  /*bfe0*/  UIMAD UR40, UR24, UR4, UR40 ;  /* 0x00000004182872a4 */ /* 0x000fe4000f8e0228 */
[----:B------:R-:W-:-:S02]  /*bff0*/  ULOP3.LUT UR16, UR16, UR20, URZ, 0xc0, !UPT ;  /* 0x0000001410107292 */ /* 0x000fc4000f8ec03f */
[----:B------:R-:W-:Y:S02]  /*c000*/  @UP0 UIMAD UR21, UR25, UR19, UR18 ;  /* 0x00000013191502a4 */ /* 0x000fe4000f8e0212 */
[----:B------:R-:W-:-:S03]  /*c010*/  UIMAD UR4, UR5, UR23, UR17 ;  /* 0x00000017050472a4 */ /* 0x000fc6000f8e0211 */
[----:B------:R-:W-:Y:S01]  /*c020*/  ULDC UR5, c[0x0][0x610] ;  /* 0x0001840000057ab9 */ /* 0x000fe20000000800 */
[----:B------:R-:W-:Y:S02]  /*c030*/  UIMAD UR4, UR4, UR7, UR16 ;  /* 0x00000007040472a4 */ /* 0x000fe4000f8e0210 */
[----:B------:R-:W-:-:S04]  /*c040*/  UIMAD UR40, UR40, UR5, UR21 ;  /* 0x00000005282872a4 */ /* 0x000fc8000f8e0215 */
[----:B------:R-:W-:Y:S02]  /*c050*/  USEL UR41, UR4, UR40, !UP0 ;  /* 0x0000002804297287 */ /* 0x000fe4000c000000 */
[----:B------:R-:W-:-:S12]  /*c060*/  USEL UR40, UR40, UR4, !UP0 ;  /* 0x0000000428287287 */ /* 0x000fd8000c000000 */
.L_x_355:
[----:B------:R-:W-:-:S13]  /*c070*/  LOP3.LUT P0, RZ, R0, 0xff, RZ, 0xc0, !PT ;  /* 0x000000ff00ff7812 */ /* 0x000fda000780c0ff */
[----:B------:R-:W-:Y:S05]  /*c080*/  @P0 BRA `(.L_x_358) ;  /* 0xffffff5000b80947 */ /* 0x000fea000383ffff */
[----:B------:R-:W-:Y:S05]  /*c090*/  EXIT ;  /* 0x000000000000794d */ /* 0x000fea0003800000 */
.L_x_7:
[----:B------:R-:W-:Y:S01]  /*c0a0*/  ULDC.64 UR4, c[0x0][0x650] ;  /* 0x0001940000047ab9 */ /* 0x000fe20000000a00 */
[----:B------:R-:W-:Y:S01]  /*c0b0*/  PRMT R0, RZ, 0x7610, R0 ;  /* 0x00007610ff007816 */ /* 0x000fe20000000000 */
[----:B------:R-:W-:Y:S01]  /*c0c0*/  IMAD.MOV.U32 R4, RZ, RZ, -0x1 ;  /* 0xffffffffff047424 */ /* 0x000fe200078e00ff */
[----:B------:R-:W-:Y:S01]  /*c0d0*/  ISETP.GE.U32.AND P0, PT, R16, UR4, PT ;  /* 0x0000000410007c0c */ /* 0x000fe2000bf06070 */
[----:B------:R-:W-:Y:S02]  /*c0e0*/  IMAD.MOV.U32 R5, RZ, RZ, -0x1 ;  /* 0xffffffffff057424 */ /* 0x000fe400078e00ff */
[----:B------:R-:W-:Y:S01]  /*c0f0*/  IMAD.MOV.U32 R8, RZ, RZ, -0x1 ;  /* 0xffffffffff087424 */ /* 0x000fe200078e00ff */
        /* <DEDUP_REMOVED lines=22> */
.L_x_360:
[----:B------:R-:W-:Y:S01]  /*c260*/  USHF.R.U64 UR4, UR14, UR19, UR15 ;  /* 0x000000130e047299 */ /* 0x000fe2000800120f */
[----:B------:R-:W-:Y:S01]  /*c270*/  R2UR UR7, R17 ;  /* 0x00000000110772ca */ /* 0x000fe200000e0000 */
[----:B------:R-:W-:Y:S02]  /*c280*/  USHF.R.U32.HI UR5, URZ, UR19, UR15 ;  /* 0x000000133f057299 */ /* 0x000fe4000801160f */
[----:B------:R-:W-:Y:S01]  /*c290*/  UIADD3 UR13, UP0, URZ, -UR4, URZ ;  /* 0x800000043f0d7290 */ /* 0x000fe2000ff1e03f */
[----:B------:R-:W-:Y:S01]  /*c2a0*/  ULDC.64 UR14, c[0x0][0x620] ;  /* 0x00018800000e7ab9 */ /* 0x000fe20000000a00 */
[----:B------:R-:W-:Y:S02]  /*c2b0*/  UMOV UR6, UR20 ;  /* 0x0000001400067c82 */ /* 0x000fe40008000000 */
[----:B------:R-:W-:Y:S02]  /*c2c0*/  UIADD3.X UR5, URZ, ~UR5, URZ, UP0, !UPT ;  /* 0x800000053f057290 */ /* 0x000fe400087fe43f */
[----:B------:R-:W-:-:S02]  /*c2d0*/  UISETP.NE.AND UP1, UPT, UR39, URZ, UPT ;  /* 0x0000003f2700728c */ /* 0x000fc4000bf25270 */
[----:B------:R-:W-:Y:S02]  /*c2e0*/  UIMAD UR5, UR5, UR14, URZ ;  /* 0x0000000e050572a4 */ /* 0x000fe4000f8e023f */
[----:B------:R-:W-:Y:S02]  /*c2f0*/  UIMAD.WIDE.U32 UR6, UR13, UR14, UR6 ;  /* 0x0000000e0d0672a5 */ /* 0x000fe4000f8e0006 */
[----:B------:R-:W-:Y:S01]  /*c300*/  UIMAD UR5, UR13, UR15, UR5 ;  /* 0x0000000f0d0572a4 */ /* 0x000fe2000f8e0205 */
[----:B------:R-:W-:Y:S02]  /*c310*/  ULDC UR14, c[0x0][0x608] ;  /* 0x00018200000e7ab9 */ /* 0x000fe40000000800 */
[----:B------:R-:W-:Y:S01]  /*c320*/  ULDC UR13, c[0x0][0x618] ;  /* 0x00018600000d7ab9 */ /* 0x000fe20000000800 */
[----:B------:R-:W-:Y:S01]  /*c330*/  UIADD3 UR5, UR7, UR5, URZ ;  /* 0x0000000507057290 */ /* 0x000fe2000fffe03f */
[----:B------:R-:W-:Y:S01]  /*c340*/  ULDC UR22, c[0x0][0x658] ;  /* 0x0001960000167ab9 */ /* 0x000fe20000000800 */
[----:B------:R-:W-:-:S02]  /*c350*/  @UP1 UIMAD UR8, UR11, UR12, UR10 ;  /* 0x0000000c0b0812a4 */ /* 0x000fc4000f8e020a */
[----:B------:R-:W-:Y:S02]  /*c360*/  USHF.R.U64 UR17, UR6, UR13, UR5 ;  /* 0x0000000d06117299 */ /* 0x000fe40008001205 */
[----:B------:R-:W-:Y:S01]  /*c370*/  USHF.R.U32.HI UR5, URZ, UR13, UR5 ;  /* 0x0000000d3f057299 */ /* 0x000fe20008011605 */
[----:B------:R-:W-:Y:S01]  /*c380*/  ULDC.64 UR6, c[0x0][0x640] ;  /* 0x0001900000067ab9 */ /* 0x000fe20000000a00 */
[----:B------:R-:W-:Y:S01]  /*c390*/  UMOV UR10, 0xffffffff ;  /* 0xffffffff000a7882 */ /* 0x000fe20000000000 */
[----:B------:R-:W-:Y:S01]  /*c3a0*/  ISETP.NE.U32.AND P0, PT, RZ, UR6, PT ;  /* 0x00000006ff007c0c */ /* 0x000fe2000bf05070 */
[----:B------:R-:W-:Y:S02]  /*c3b0*/  USHF.R.U64 UR18, UR17, UR14, UR5 ;  /* 0x0000000e11127299 */ /* 0x000fe40008001205 */
[----:B------:R-:W-:Y:S01]  /*c3c0*/  USHF.R.U32.HI UR5, URZ, UR14, UR5 ;  /* 0x0000000e3f057299 */ /* 0x000fe20008011605 */
[----:B------:R-:W-:Y:S01]  /*c3d0*/  ISETP.NE.AND.EX P0, PT, RZ, UR7, PT, P0 ;  /* 0x00000007ff007c0c */ /* 0x000fe2000bf05300 */
[----:B------:R-:W-:-:S02]  /*c3e0*/  USHF.L.U32 UR11, UR10, UR22, URZ ;  /* 0x000000160a0b7299 */ /* 0x000fc4000800063f */
[----:B------:R-:W-:Y:S01]  /*c3f0*/  USHF.R.U64 UR19, UR18, UR22, UR5 ;  /* 0x0000001612137299 */ /* 0x000fe20008001205 */
[----:B------:R-:W-:Y:S01]  /*c400*/  ULDC UR20, c[0x0][0x600] ;  /* 0x0001800000147ab9 */ /* 0x000fe20000000800 */
[----:B------:R-:W-:Y:S02]  /*c410*/  USHF.R.U32.HI UR10, URZ, UR22, UR5 ;  /* 0x000000163f0a7299 */ /* 0x000fe40008011605 */
[----:B------:R-:W-:Y:S02]  /*c420*/  UIADD3 UR21, UR20, -0x1, URZ ;  /* 0xffffffff14157890 */ /* 0x000fe4000fffe03f */
[----:B------:R-:W-:Y:S01]  /*c430*/  ULOP3.LUT UR26, URZ, UR11, URZ, 0x33, !UPT ;  /* 0x0000000b3f1a7292 */ /* 0x000fe2000f8e333f */
        /* <DEDUP_REMOVED lines=17> */
.L_x_361:
[----:B------:R-:W-:Y:S01]  /*c550*/  USHF.R.U64 UR6, UR5, UR23, UR10 ;  /* 0x0000001705067299 */ /* 0x000fe2000800120a */
[----:B------:R-:W-:Y:S01]  /*c560*/  IMAD.MOV.U32 R0, RZ, RZ, 0x1 ;  /* 0x00000001ff007424 */ /* 0x000fe200078e00ff */
[----:B------:R-:W-:Y:S01]  /*c570*/  USHF.L.U32 UR25, UR25, UR22, URZ ;  /* 0x0000001619197299 */ /* 0x000fe2000800063f */
[----:B------:R-:W-:Y:S01]  /*c580*/  IMAD.U32 R8, RZ, RZ, UR4 ;  /* 0x00000004ff087e24 */ /* 0x000fe2000f8e00ff */
[----:B------:R-:W-:Y:S02]  /*c590*/  ULOP3.LUT UR5, UR18, UR26, URZ, 0xc0, !UPT ;  /* 0x0000001a12057292 */ /* 0x000fe4000f8ec03f */
[----:B------:R-:W-:Y:S02]  /*c5a0*/  UIADD3 UR7, -UR6, URZ, URZ ;  /* 0x0000003f06077290 */ /* 0x000fe4000fffe13f */
[----:B------:R-:W-:Y:S02]  /*c5b0*/  UIMAD UR6, UR25, UR6, UR5 ;  /* 0x00000006190672a4 */ /* 0x000fe4000f8e0205 */
[----:B------:R-:W-:-:S02]  /*c5c0*/  ULOP3.LUT UR17, UR17, UR21, URZ, 0xc0, !UPT ;  /* 0x0000001511117292 */ /* 0x000fc4000f8ec03f */
[----:B------:R-:W-:Y:S02]  /*c5d0*/  UIMAD UR5, UR7, UR24, UR19 ;  /* 0x00000018070572a4 */ /* 0x000fe4000f8e0213 */
[----:B------:R-:W-:Y:S01]  /*c5e0*/  UISETP.NE.AND UP0, UPT, UR39, URZ, UPT ;  /* 0x0000003f2700728c */ /* 0x000fe2000bf05270 */
[----:B------:R-:W-:Y:S01]  /*c5f0*/  ULDC UR7, c[0x0][0x610] ;  /* 0x0001840000077ab9 */ /* 0x000fe20000000800 */
[----:B------:R-:W-:Y:S02]  /*c600*/  UIMAD UR5, UR5, UR20, UR17 ;  /* 0x00000014050572a4 */ /* 0x000fe4000f8e0211 */
[----:B------:R-:W-:-:S04]  /*c610*/  UIMAD UR8, UR6, UR7, UR8 ;  /* 0x00000007060872a4 */ /* 0x000fc8000f8e0208 */
[----:B------:R-:W-:Y:S02]  /*c620*/  USEL UR6, UR5, UR8, !UP0 ;  /* 0x0000000805067287 */ /* 0x000fe4000c000000 */
[----:B------:R-:W-:-:S04]  /*c630*/  USEL UR8, UR8, UR5, !UP0 ;  /* 0x0000000508087287 */ /* 0x000fc8000c000000 */
[----:B------:R-:W-:Y:S02]  /*c640*/  IMAD.U32 R5, RZ, RZ, UR6 ;  /* 0x00000006ff057e24 */ /* 0x000fe4000f8e00ff */
[----:B------:R-:W-:-:S07]  /*c650*/  IMAD.U32 R4, RZ, RZ, UR8 ;  /* 0x00000008ff047e24 */ /* 0x000fce000f8e00ff */
.L_x_359:
[----:B------:R-:W-:-:S08]  /*c660*/  NOP ;  /* 0x0000000000007918 */ /* 0x000fd00000000000 */
[----:B------:R-:W0:-:S00]  /*c670*/  USETMAXREG.DEALLOC.CTAPOOL 0x28 ;  /* 0x00000028000079c8 */ /* 0x000e0000080e0500 */
[----:B------:R-:W-:-:S13]  /*c680*/  ISETP.NE.AND P0, PT, RZ, UR9, PT ;  /* 0x00000009ff007c0c */ /* 0x000fda000bf05270 */
[----:B------:R-:W-:Y:S05]  /*c690*/  @P0 EXIT ;  /* 0x000000000000094d */ /* 0x000fea0003800000 */
[----:B0-----:R-:W-:Y:S01]  /*c6a0*/  LOP3.LUT P0, RZ, R0, 0xff, RZ, 0xc0, !PT ;  /* 0x000000ff00ff7812 */ /* 0x001fe2000780c0ff */
[----:B------:R-:W-:Y:S02]  /*c6b0*/  IMAD.MOV.U32 R12, RZ, RZ, 0x1 ;  /* 0x00000001ff0c7424 */ /* 0x000fe400078e00ff */
[----:B------:R-:W-:-:S10]  /*c6c0*/  IMAD.MOV.U32 R11, RZ, RZ, RZ ;  /* 0x000000ffff0b7224 */ /* 0x000fd400078e00ff */
[----:B------:R-:W-:Y:S05]  /*c6d0*/  @!P0 BRA `(.L_x_362) ;  /* 0x0000000c005c8947 */ /* 0x000fea0003800000 */
[----:B------:R-:W0:Y:S01]  /*c6e0*/  S2R R10, SR_CgaCtaId ;  /* 0x00000000000a7919 */ /* 0x000e220000008800 */
[----:B------:R-:W-:Y:S01]  /*c6f0*/  ULDC UR4, c[0x0][0x28c] ;  /* 0x0000a30000047ab9 */ /* 0x000fe20000000800 */
[----:B------:R-:W-:Y:S01]  /*c700*/  ULDC UR6, c[0x0][0x658] ;  /* 0x0001960000067ab9 */ /* 0x000fe20000000800 */
[----:B------:R-:W-:Y:S01]  /*c710*/  UIADD3 UR10, UR4, 0x7f, URZ ;  /* 0x0000007f040a7890 */ /* 0x000fe2000fffe03f */
[----:B------:R-:W-:Y:S01]  /*c720*/  IMAD.MOV.U32 R7, RZ, RZ, 0x2800 ;  /* 0x00002800ff077424 */ /* 0x000fe200078e00ff */
[----:B------:R-:W-:Y:S01]  /*c730*/  UMOV UR7, 0xffffffff ;  /* 0xffffffff00077882 */ /* 0x000fe20000000000 */
[----:B------:R-:W-:Y:S01]  /*c740*/  ULDC UR5, c[0x0][0x600] ;  /* 0x0001800000057ab9 */ /* 0x000fe20000000800 */
[----:B------:R-:W-:Y:S01]  /*c750*/  UMOV UR9, 0x1 ;  /* 0x0000000100097882 */ /* 0x000fe20000000000 */
[----:B------:R-:W-:Y:S01]  /*c760*/  USHF.L.U32 UR7, UR7, UR6, URZ ;  /* 0x0000000607077299 */ /* 0x000fe2000800063f */
[----:B------:R-:W-:Y:S01]  /*c770*/  BSSY B0, `(.L_x_362) ;  /* 0x00000cd000007945 */ /* 0x000fe20003800000 */
[----:B------:R-:W-:Y:S01]  /*c780*/  UIADD3 UR4, UR5, -0x1, URZ ;  /* 0xffffffff05047890 */ /* 0x000fe2000fffe03f */
[----:B------:R-:W-:Y:S01]  /*c790*/  IMAD.MOV.U32 R3, RZ, RZ, 0x1 ;  /* 0x00000001ff037424 */ /* 0x000fe200078e00ff */
[----:B------:R-:W-:Y:S01]  /*c7a0*/  USHF.R.S32.HI UR11, URZ, 0x1f, UR10 ;  /* 0x0000001f3f0b7899 */ /* 0x000fe2000801140a */
[----:B------:R-:W-:Y:S01]  /*c7b0*/  IMAD.MOV.U32 R12, RZ, RZ, 0x1 ;  /* 0x00000001ff0c7424 */ /* 0x000fe200078e00ff */
[----:B------:R-:W-:Y:S01]  /*c7c0*/  ULDC UR8, c[0x0][0xc] ;  /* 0x0000030000087ab9 */ /* 0x000fe20000000800 */
[----:B------:R-:W-:Y:S01]  /*c7d0*/  USHF.L.U32 UR5, UR9, UR6, URZ ;  /* 0x0000000609057299 */ /* 0x000fe2000800063f */
[----:B------:R-:W-:Y:S01]  /*c7e0*/  IMAD.MOV.U32 R11, RZ, RZ, RZ ;  /* 0x000000ffff0b7224 */ /* 0x000fe200078e00ff */
[----:B------:R-:W-:Y:S01]  /*c7f0*/  ULEA.HI UR11, UR11, UR10, URZ, 0x7 ;  /* 0x0000000a0b0b7291 */ /* 0x000fe2000f8f383f */
[----:B------:R-:W-:Y:S01]  /*c800*/  ULDC UR9, c[0x0][0x10] ;  /* 0x0000040000097ab9 */ /* 0x000fe20000000800 */
[----:B------:R-:W-:-:S02]  /*c810*/  ULOP3.LUT UR6, URZ, UR7, URZ, 0x33, !UPT ;  /* 0x000000073f067292 */ /* 0x000fc4000f8e333f */
[----:B------:R-:W-:Y:S01]  /*c820*/  UIMAD.WIDE.U32 UR8, UR8, UR9, URZ ;  /* 0x00000009080872a5 */ /* 0x000fe2000f8e003f */
[----:B------:R-:W-:Y:S01]  /*c830*/  ULDC UR7, c[0x0][0x14] ;  /* 0x0000050000077ab9 */ /* 0x000fe20000000800 */
[----:B------:R-:W-:Y:S02]  /*c840*/  USHF.R.S32.HI UR19, URZ, 0x7, UR11 ;  /* 0x000000073f137899 */ /* 0x000fe4000801140b */
[----:B------:R-:W-:Y:S02]  /*c850*/  UIMAD.WIDE.U32 UR22, UR8, UR7, URZ ;  /* 0x00000007081672a5 */ /* 0x000fe4000f8e003f */
[----:B------:R-:W-:Y:S02]  /*c860*/  UIMAD UR13, UR9, UR7, URZ ;  /* 0x00000007090d72a4 */ /* 0x000fe4000f8e023f */
[----:B------:R-:W-:Y:S01]  /*c870*/  ULOP3.LUT UR26, UR38, 0x2, URZ, 0xfc, !UPT ;  /* 0x00000002261a7892 */ /* 0x000fe2000f8efc3f */
[----:B0-----:R-:W-:Y:S01]  /*c880*/  LOP3.LUT R10, R10, 0x1, RZ, 0xc0, !PT ;  /* 0x000000010a0a7812 */ /* 0x001fe200078ec0ff */
[----:B------:R-:W-:-:S02]  /*c890*/  UIADD3 UR13, UR23, UR13, URZ ;  /* 0x0000000d170d7290 */ /* 0x000fc4000fffe03f */
[----:B------:R-:W-:Y:S02]  /*c8a0*/  UIADD3 UR27, UR19, 0x1, URZ ;  /* 0x00000001131b7890 */ /* 0x000fe4000fffe03f */
[----:B------:R-:W-:Y:S01]  /*c8b0*/  IMAD R0, R10, R7, 0x20100 ;  /* 0x000201000a007424 */ /* 0x000fe200078e0207 */
[----:B------:R-:W-:-:S09]  /*c8c0*/  ULDC.64 UR24, c[0x0][0x198] ;  /* 0x0000660000187ab9 */ /* 0x000fd20000000a00 */
.L_x_373:
[----:B------:R-:W-:-:S03]  /*c8d0*/  UMOV UR7, 0xffffffff ;  /* 0xffffffff00077882 */ /* 0x000fc60000000000 */
[----:B------:R-:W-:Y:S05]  /*c8e0*/  BRA.DIV UR7, `(.L_x_363) ;  /* 0x0000000e07c47947 */ /* 0x000fea000b800000 */
[----:B------:R-:W-:-:S13]  /*c8f0*/  ELECT P6, URZ, PT ;  /* 0x00000000003f782f */ /* 0x000fda00038c0000 */
.L_x_384:
[----:B------:R-:W0:Y:S01]  /*c900*/  LDC R6, c[0x0][0x28c] ;  /* 0x0000a300ff067b82 */ /* 0x000e220000000800 */
[----:B------:R-:W-:Y:S01]  /*c910*/  BSSY B1, `(.L_x_364) ;  /* 0x000003a000017945 */ /* 0x000fe20003800000 */
[----:B0-----:R-:W-:-:S13]  /*c920*/  ISETP.LT.OR P6, PT, R6, 0x1, !P6 ;  /* 0x000000010600780c */ /* 0x001fda00077c1670 */
[----:B------:R-:W-:Y:S05]  /*c930*/  @P6 BRA `(.L_x_365) ;  /* 0x0000000000dc6947 */ /* 0x000fea0003800000 */
[----:B------:R-:W-:Y:S02]  /*c940*/  IMAD R6, R5, 0x2, R10 ;  /* 0x0000000205067824 */ /* 0x000fe400078e020a */
[----:B------:R-:W-:Y:S02]  /*c950*/  IMAD.SHL.U32 R13, R4, 0x100, RZ ;  /* 0x00000100040d7824 */ /* 0x000fe400078e00ff */
[----:B------:R-:W-:Y:S02]  /*c960*/  IMAD.MOV.U32 R18, RZ, RZ, RZ ;  /* 0x000000ffff127224 */ /* 0x000fe400078e00ff */
[----:B------:R-:W-:Y:S02]  /*c970*/  IMAD.U32 R19, RZ, RZ, UR27 ;  /* 0x0000001bff137e24 */ /* 0x000fe4000f8e00ff */
[----:B------:R-:W-:Y:S02]  /*c980*/  IMAD.MOV.U32 R4, RZ, RZ, R12 ;  /* 0x000000ffff047224 */ /* 0x000fe400078e000c */
[----:B------:R-:W-:-:S02]  /*c990*/  IMAD.MOV.U32 R5, RZ, RZ, R11 ;  /* 0x000000ffff057224 */ /* 0x000fc400078e000b */
[----:B------:R-:W-:-:S07]  /*c9a0*/  IMAD R9, R6, 0x50, RZ ;  /* 0x0000005006097824 */ /* 0x000fce00078e02ff */
.L_x_368:
[----:B------:R-:W0:Y:S01]  /*c9b0*/  S2R R7, SR_CgaCtaId ;  /* 0x0000000000077919 */ /* 0x000e220000008800 */
[----:B------:R-:W-:Y:S02]  /*c9c0*/  MOV R6, 0x400 ;  /* 0x0000040000067802 */ /* 0x000fe40000000f00 */
[----:B------:R-:W-:Y:S02]  /*c9d0*/  LOP3.LUT P1, RZ, R2, 0x7f, RZ, 0xc0, !PT ;  /* 0x0000007f02ff7812 */ /* 0x000fe4000782c0ff */
[----:B0-----:R-:W-:Y:S02]  /*c9e0*/  LEA R14, R7, R6, 0x18 ;  /* 0x00000006070e7211 */ /* 0x001fe400078ec0ff */
[----:B------:R-:W-:-:S09]  /*c9f0*/  SHF.L.U32 R6, R4, 0x1f, RZ ;  /* 0x0000001f04067819 */ /* 0x000fd200000006ff */
[----:B------:R-:W0:Y:S01]  /*ca00*/  @!P1 LDC R7, c[0x0][0x500] ;  /* 0x00014000ff079b82 */ /* 0x000e220000000800 */
[----:B------:R-:W-:-:S04]  /*ca10*/  IMAD R15, R5, 0x8, R14 ;  /* 0x00000008050f7824 */ /* 0x000fc800078e020e */
[----:B------:R-:W1:Y:S02]  /*ca20*/  SYNCS.PHASECHK.TRANS64.TRYWAIT P0, [R15+URZ+0x20], R6 ;  /* 0x000020060f0075a7 */ /* 0x000e64000800017f */
[----:B-1----:R-:W-:Y:S05]  /*ca30*/  @!P0 BRA `(.L_x_366) ;  /* 0x0000000c00908947 */ /* 0x002fea0003800000 */
.L_x_385:
[----:B------:R-:W-:Y:S01]  /*ca40*/  UPRMT UR7, UR26, 0x9910, URZ ;  /* 0x000099101a077896 */ /* 0x000fe2000800003f */
[----:B0-----:R0:W-:Y:S03]  /*ca50*/  @!P1 SYNCS.ARRIVE.TRANS64 RZ, [R15+URZ], R7 ;  /* 0x000000070fff99a7 */ /* 0x0011e6000800003f */
[----:B------:R-:W-:-:S06]  /*ca60*/  UISETP.NE.AND UP0, UPT, UR7, 0x2, UPT ;  /* 0x000000020700788c */ /* 0x000fcc000bf05270 */
[----:B------:R-:W-:-:S13]  /*ca70*/  PLOP3.LUT P0, PT, PT, PT, UP0, 0x80, 0x0 ;  /* 0x000000000000781c */ /* 0x000fda0003f0f008 */
[----:B0-----:R-:W-:Y:S05]  /*ca80*/  @P0 BRA `(.L_x_367) ;  /* 0x0000000000040947 */ /* 0x001fea0003800000 */
[----:B------:R-:W-:Y:S01]  /*ca90*/  BPT.TRAP 0x1 ;  /* 0x000000040000795c */ /* 0x000fe20000300000 */
.L_x_367:
[C---:B-1----:R-:W-:Y:S01]  /*caa0*/  IMAD R6, R5.reuse, 0x8000, R14 ;  /* 0x0000800005067824 */ /* 0x042fe200078e020e */
[----:B------:R-:W-:Y:S01]  /*cab0*/  R2UR UR20, R14 ;  /* 0x000000000e1472ca */ /* 0x000fe200000e0000 */
[----:B------:R-:W-:Y:S01]  /*cac0*/  IMAD R7, R5, 0x5000, R0 ;  /* 0x0000500005077824 */ /* 0x000fe200078e0200 */
[----:B------:R-:W-:Y:S01]  /*cad0*/  R2UR UR9, R15 ;  /* 0x000000000f0972ca */ /* 0x000fe200000e0000 */
[----:B------:R-:W-:Y:S01]  /*cae0*/  VIADD R19, R19, 0xffffffff ;  /* 0xffffffff13137836 */ /* 0x000fe20000000000 */
[----:B------:R-:W-:Y:S01]  /*caf0*/  R2UR UR7, R6 ;  /* 0x00000000060772ca */ /* 0x000fe200000e0000 */
[----:B------:R-:W-:Y:S01]  /*cb00*/  UIADD3 UR14, UP0, UR24, 0xf0, URZ ;  /* 0x000000f0180e7890 */ /* 0x000fe2000ff1e03f */
[----:B------:R-:W-:Y:S01]  /*cb10*/  R2UR UR8, R7 ;  /* 0x00000000070872ca */ /* 0x000fe200000e0000 */
[----:B------:R-:W-:Y:S01]  /*cb20*/  UIADD3 UR28, UP1, UR24, 0x1f0, URZ ;  /* 0x000001f0181c7890 */ /* 0x000fe2000ff3e03f */
[----:B------:R-:W-:Y:S01]  /*cb30*/  R2UR UR11, R13 ;  /* 0x000000000d0b72ca */ /* 0x000fe200000e0000 */
[----:B------:R-:W-:Y:S01]  /*cb40*/  UIADD3.X UR15, URZ, UR25, URZ, UP0, !UPT ;  /* 0x000000193f0f7290 */ /* 0x000fe200087fe43f */
[----:B------:R-:W-:Y:S01]  /*cb50*/  R2UR UR10, R18 ;  /* 0x00000000120a72ca */ /* 0x000fe200000e0000 */
[----:B------:R-:W-:Y:S01]  /*cb60*/  VIADD R5, R5, 0x1 ;  /* 0x0000000105057836 */ /* 0x000fe20000000000 */
[----:B------:R-:W-:Y:S01]  /*cb70*/  R2UR UR12, R8 ;  /* 0x00000000080c72ca */ /* 0x000fe200000e0000 */
[----:B------:R-:W-:Y:S01]  /*cb80*/  UIADD3.X UR29, URZ, UR25, URZ, UP1, !UPT ;  /* 0x000000193f1d7290 */ /* 0x000fe20008ffe43f */
[----:B------:R-:W-:Y:S01]  /*cb90*/  R2UR UR21, R9 ;  /* 0x00000000091572ca */ /* 0x000fe200000e0000 */
[----:B------:R-:W-:Y:S01]  /*cba0*/  UMOV UR16, 0x0 ;  /* 0x0000000000107882 */ /* 0x000fe20000000000 */
[----:B------:R-:W-:Y:S01]  /*cbb0*/  ISETP.GT.AND P1, PT, R19, 0x1, PT ;  /* 0x000000011300780c */ /* 0x000fe20003f24270 */
[----:B------:R-:W-:Y:S01]  /*cbc0*/  UIADD3 UR18, UR7, 0x100, URZ ;  /* 0x0000010007127890 */ /* 0x000fe2000fffe03f */
[C---:B------:R-:W-:Y:S01]  /*cbd0*/  ISETP.NE.AND P0, PT, R5.reuse, 0x4, PT ;  /* 0x000000040500780c */ /* 0x040fe20003f05270 */
[----:B------:R-:W-:Y:S01]  /*cbe0*/  UIADD3 UR7, UR20, UR8, URZ ;  /* 0x0000000814077290 */ /* 0x000fe2000fffe03f */
[----:B------:R-:W-:Y:S01]  /*cbf0*/  VIADD R18, R18, 0x80 ;  /* 0x0000008012127836 */ /* 0x000fe20000000000 */
[----:B------:R-:W-:Y:S01]  /*cc00*/  UMOV UR17, 0x10000000 ;  /* 0x1000000000117882 */ /* 0x000fe20000000000 */
[----:B------:R-:W-:Y:S01]  /*cc10*/  UMOV UR30, 0x30000 ;  /* 0x00030000001e7882 */ /* 0x000fe20000000000 */
[----:B------:R-:W-:Y:S01]  /*cc20*/  SEL R7, RZ, 0x1, P0 ;  /* 0x00000001ff077807 */ /* 0x000fe20000000000 */
[----:B------:R-:W-:Y:S01]  /*cc30*/  UMOV UR8, UR18 ;  /* 0x0000001200087c82 */ /* 0x000fe20008000000 */
[----:B------:R-:W-:Y:S01]  /*cc40*/  SEL R5, R5, RZ, P0 ;  /* 0x000000ff05057207 */ /* 0x000fe20000000000 */
[----:B------:R0:W-:Y:S01]  /*cc50*/  UTMALDG.3D [UR8], [UR14], desc[UR16] ;  /* 0x000010080e0075b4 */ /* 0x0001e20008011000 */
[----:B------:R-:W-:Y:S01]  /*cc60*/  LOP3.LUT R4, R4, R7, RZ, 0x3c, !PT ;  /* 0x0000000704047212 */ /* 0x000fe200078e3cff */
[----:B0-----:R-:W-:Y:S01]  /*cc70*/  UMOV UR11, UR21 ;  /* 0x00000015000b7c82 */ /* 0x001fe20008000000 */
[----:B------:R-:W-:-:S02]  /*cc80*/  UMOV UR8, UR7 ;  /* 0x0000000700087c82 */ /* 0x000fc40008000000 */
[----:B------:R0:W-:Y:S02]  /*cc90*/  UTMALDG.3D.MULTICAST [UR8], [UR28], UR30, desc[UR16] ;  /* 0x000010081c0073b4 */ /* 0x0001e4000801181e */
[----:B0-----:R-:W-:Y:S05]  /*cca0*/  @P1 BRA `(.L_x_368) ;  /* 0xfffffffc00401947 */ /* 0x001fea000383ffff */
.L_x_365:
[----:B------:R-:W-:Y:S05]  /*ccb0*/  BSYNC B1 ;  /* 0x0000000000017941 */ /* 0x000fea0003800000 */
.L_x_364:
[----:B------:R-:W-:Y:S01]  /*ccc0*/  LOP3.LUT P2, RZ, R3, 0xff, RZ, 0xc0, !PT ;  /* 0x000000ff03ff7812 */ /* 0x000fe2000784c0ff */
[----:B------:R-:W-:Y:S01]  /*ccd0*/  VIADD R11, R11, UR19 ;  /* 0x000000130b0b7c36 */ /* 0x000fe20008000000 */
[----:B------:R-:W-:Y:S01]  /*cce0*/  ULDC.64 UR8, c[0x0][0x650] ;  /* 0x0001940000087ab9 */ /* 0x000fe20000000a00 */
[----:B------:R-:W-:Y:S01]  /*ccf0*/  IMAD.U32 R6, RZ, RZ, UR19 ;  /* 0x00000013ff067e24 */ /* 0x000fe2000f8e00ff */
[----:B------:R-:W-:Y:S01]  /*cd00*/  BSSY B1, `(.L_x_369) ;  /* 0x0000071000017945 */ /* 0x000fe20003800000 */
[----:B------:R-:W-:Y:S01]  /*cd10*/  IMAD.MOV.U32 R8, RZ, RZ, -0x1 ;  /* 0xffffffffff087424 */ /* 0x000fe200078e00ff */
[----:B------:R-:W-:Y:S02]  /*cd20*/  SHF.R.U32.HI R3, RZ, 0x2, R11 ;  /* 0x00000002ff037819 */ /* 0x000fe4000001160b */
[----:B------:R-:W-:Y:S02]  /*cd30*/  ISETP.GT.U32.AND P0, PT, R11, 0x3, PT ;  /* 0x000000030b00780c */ /* 0x000fe40003f04070 */
[----:B------:R-:W-:-:S02]  /*cd40*/  LOP3.LUT R3, R3, 0x1, RZ, 0xc0, !PT ;  /* 0x0000000103037812 */ /* 0x000fc400078ec0ff */
[----:B------:R-:W-:Y:S01]  /*cd50*/  ISETP.LT.U32.AND P0, PT, R6, 0x4, P0 ;  /* 0x000000040600780c */ /* 0x000fe20000701070 */
[----:B------:R-:W0:Y:S01]  /*cd60*/  @P2 S2R R5, SR_CgaCtaId ;  /* 0x0000000000052919 */ /* 0x000e220000008800 */
[----:B------:R-:W-:Y:S02]  /*cd70*/  @P2 MOV R4, 0x400 ;  /* 0x0000040000042802 */ /* 0x000fe40000000f00 */
[----:B------:R-:W-:Y:S01]  /*cd80*/  ISETP.NE.U32.AND P1, PT, R3, 0x1, PT ;  /* 0x000000010300780c */ /* 0x000fe20003f25070 */
[----:B------:R-:W-:Y:S01]  /*cd90*/  IMAD.U32 R3, RZ, RZ, UR19 ;  /* 0x00000013ff037e24 */ /* 0x000fe2000f8e00ff */
[----:B------:R-:W-:Y:S02]  /*cda0*/  PRMT R6, RZ, 0x7610, R6 ;  /* 0x00007610ff067816 */ /* 0x000fe40000000006 */
[----:B------:R-:W-:Y:S02]  /*cdb0*/  LOP3.LUT R11, R11, 0x3, RZ, 0xc0, !PT ;  /* 0x000000030b0b7812 */ /* 0x000fe400078ec0ff */
[----:B------:R-:W-:-:S02]  /*cdc0*/  ISETP.GT.U32.AND P1, PT, R3, 0x3, !P1 ;  /* 0x000000030300780c */ /* 0x000fc40004f24070 */
[----:B------:R-:W-:Y:S02]  /*cdd0*/  SEL R3, RZ, 0x1, !P0 ;  /* 0x00000001ff037807 */ /* 0x000fe40004000000 */
[----:B0-----:R-:W-:Y:S01]  /*cde0*/  @P2 LEA R4, R5, R4, 0x18 ;  /* 0x0000000405042211 */ /* 0x001fe200078ec0ff */
[----:B------:R-:W-:-:S03]  /*cdf0*/  IMAD.MOV.U32 R5, RZ, RZ, -0x1 ;  /* 0xffffffffff057424 */ /* 0x000fc600078e00ff */
[----:B------:R0:W-:Y:S01]  /*ce00*/  @P2 SYNCS.ARRIVE.TRANS64.A1T0 RZ, [R4+URZ+0x58], RZ ;  /* 0x000058ff04ff29a7 */ /* 0x0001e2000810003f */
[----:B------:R-:W-:-:S04]  /*ce10*/  IADD3 R16, P2, R16, UR22, RZ ;  /* 0x0000001610107c10 */ /* 0x000fc8000ff5e0ff */
[----:B------:R-:W-:Y:S02]  /*ce20*/  IADD3.X R17, R17, UR13, RZ, P2, !PT ;  /* 0x0000000d11117c10 */ /* 0x000fe400097fe4ff */
[----:B------:R-:W-:Y:S02]  /*ce30*/  ISETP.GE.U32.AND P2, PT, R16, UR8, PT ;  /* 0x0000000810007c0c */ /* 0x000fe4000bf46070 */
[----:B0-----:R-:W-:Y:S02]  /*ce40*/  SEL R4, RZ, 0x1, !P1 ;  /* 0x00000001ff047807 */ /* 0x001fe40004800000 */
[----:B------:R-:W-:Y:S02]  /*ce50*/  ISETP.GE.U32.AND.EX P0, PT, R17, UR9, PT, P2 ;  /* 0x0000000911007c0c */ /* 0x000fe4000bf06120 */
[--C-:B------:R-:W-:Y:S01]  /*ce60*/  LOP3.LUT R12, R4, R12, R3.reuse, 0x96, !PT ;  /* 0x0000000c040c7212 */ /* 0x100fe200078e9603 */
[----:B------:R-:W-:Y:S01]  /*ce70*/  IMAD.MOV.U32 R4, RZ, RZ, -0x1 ;  /* 0xffffffffff047424 */ /* 0x000fe200078e00ff */
[----:B------:R-:W-:-:S09]  /*ce80*/  PRMT R3, RZ, 0x7610, R3 ;  /* 0x00007610ff037816 */ /* 0x000fd20000000003 */
[----:B------:R-:W-:Y:S05]  /*ce90*/  @P0 BRA `(.L_x_370) ;  /* 0x00000004005c0947 */ /* 0x000fea0003800000 */
[----:B------:R-:W-:Y:S01]  /*cea0*/  ULDC.64 UR8, c[0x0][0x628] ;  /* 0x00018a0000087ab9 */ /* 0x000fe20000000a00 */
[----:B------:R-:W0:Y:S01]  /*ceb0*/  S2R R14, SR_CTAID.X ;  /* 0x00000000000e7919 */ /* 0x000e220000002500 */
[----:B------:R-:W-:Y:S01]  /*cec0*/  ISETP.NE.U32.AND P0, PT, RZ, UR8, PT ;  /* 0x00000008ff007c0c */ /* 0x000fe2000bf05070 */
[----:B------:R-:W-:Y:S01]  /*ced0*/  ULDC UR10, c[0x0][0x630] ;  /* 0x00018c00000a7ab9 */ /* 0x000fe20000000800 */
[----:B------:R-:W-:Y:S01]  /*cee0*/  IMAD.MOV.U32 R4, RZ, RZ, R16 ;  /* 0x000000ffff047224 */ /* 0x000fe200078e0010 */
[----:B------:R-:W1:Y:S01]  /*cef0*/  S2R R13, SR_CTAID.Y ;  /* 0x00000000000d7919 */ /* 0x000e620000002600 */
[----:B------:R-:W-:Y:S01]  /*cf00*/  ISETP.NE.AND.EX P0, PT, RZ, UR9, PT, P0 ;  /* 0x00000009ff007c0c */ /* 0x000fe2000bf05300 */
[----:B------:R-:W-:-:S12]  /*cf10*/  IMAD.MOV.U32 R5, RZ, RZ, R17 ;  /* 0x000000ffff057224 */ /* 0x000fd800078e0011 */
[----:B------:R-:W-:Y:S05]  /*cf20*/  @!P0 BRA `(.L_x_371) ;  /* 0x0000000000288947 */ /* 0x000fea0003800000 */
[----:B------:R-:W-:Y:S02]  /*cf30*/  ULDC UR7, c[0x0][0x634] ;  /* 0x00018d0000077ab9 */ /* 0x000fe40000000800 */
[----:B------:R-:W-:-:S05]  /*cf40*/  IADD3 R9, P0, R16, UR7, RZ ;  /* 0x0000000710097c10 */ /* 0x000fca000ff1e0ff */
[----:B------:R-:W-:-:S04]  /*cf50*/  IMAD.X R15, RZ, RZ, R17, P0 ;  /* 0x000000ffff0f7224 */ /* 0x000fc800000e0611 */
[----:B------:R-:W-:-:S04]  /*cf60*/  IMAD.WIDE.U32 R6, R15, UR8, RZ ;  /* 0x000000080f067c25 */ /* 0x000fc8000f8e00ff */
[----:B------:R-:W-:-:S04]  /*cf70*/  IMAD.WIDE.U32 R6, P0, R9, UR9, R6 ;  /* 0x0000000909067c25 */ /* 0x000fc8000f800006 */
[----:B------:R-:W-:-:S04]  /*cf80*/  IMAD.WIDE.U32 R8, R9, UR8, RZ ;  /* 0x0000000809087c25 */ /* 0x000fc8000f8e00ff */
[----:B------:R-:W-:Y:S01]  /*cf90*/  IMAD.X R5, RZ, RZ, RZ, P0 ;  /* 0x000000ffff057224 */ /* 0x000fe200000e06ff */
[----:B------:R-:W-:Y:S01]  /*cfa0*/  IADD3 RZ, P0, R9, R6, RZ ;  /* 0x0000000609ff7210 */ /* 0x000fe20007f1e0ff */
[----:B------:R-:W-:-:S04]  /*cfb0*/  IMAD.MOV.U32 R4, RZ, RZ, R7 ;  /* 0x000000ffff047224 */ /* 0x000fc800078e0007 */
[----:B------:R-:W-:-:S08]  /*cfc0*/  IMAD.WIDE.U32.X R4, R15, UR9, R4, P0 ;  /* 0x000000090f047c25 */ /* 0x000fd000080e0404 */
.L_x_371:
[--C-:B------:R-:W-:Y:S01]  /*cfd0*/  SHF.R.U64 R8, R4, UR10, R5.reuse ;  /* 0x0000000a04087c19 */ /* 0x100fe20008001205 */
[----:B------:R-:W-:Y:S01]  /*cfe0*/  ULDC.64 UR8, c[0x0][0x620] ;  /* 0x0001880000087ab9 */ /* 0x000fe20000000a00 */
[----:B------:R-:W-:Y:S01]  /*cff0*/  SHF.R.U32.HI R4, RZ, UR10, R5 ;  /* 0x0000000aff047c19 */ /* 0x000fe20008011605 */
[----:B------:R-:W-:Y:S01]  /*d000*/  ULDC UR7, c[0x0][0x150] ;  /* 0x0000540000077ab9 */ /* 0x000fe20000000800 */
[----:B------:R-:W-:Y:S01]  /*d010*/  IADD3 R7, P0, RZ, -R8, RZ ;  /* 0x80000008ff077210 */ /* 0x000fe20007f1e0ff */
[----:B------:R-:W2:Y:S01]  /*d020*/  LDC R23, c[0x0][0x144] ;  /* 0x00005100ff177b82 */ /* 0x000ea20000000800 */
[----:B------:R-:W-:Y:S01]  /*d030*/  ULDC.64 UR10, c[0x0][0x640] ;  /* 0x00019000000a7ab9 */ /* 0x000fe20000000a00 */
[----:B------:R-:W-:Y:S02]  /*d040*/  UISETP.NE.AND UP0, UPT, UR39, URZ, UPT ;  /* 0x0000003f2700728c */ /* 0x000fe4000bf05270 */
[----:B------:R-:W-:Y:S01]  /*d050*/  IMAD.X R4, RZ, RZ, ~R4, P0 ;  /* 0x000000ffff047224 */ /* 0x000fe200000e0e04 */
[----:B------:R-:W-:-:S03]  /*d060*/  ISETP.NE.U32.AND P0, PT, RZ, UR10, PT ;  /* 0x0000000aff007c0c */ /* 0x000fc6000bf05070 */
[----:B------:R-:W-:Y:S01]  /*d070*/  IMAD R6, R4, UR8, RZ ;  /* 0x0000000804067c24 */ /* 0x000fe2000f8e02ff */
[----:B------:R-:W3:Y:S01]  /*d080*/  LDC R18, c[0x0][0x148] ;  /* 0x00005200ff127b82 */ /* 0x000ee20000000800 */
[C---:B------:R-:W-:Y:S01]  /*d090*/  IMAD.WIDE.U32 R4, R7.reuse, UR8, R16 ;  /* 0x0000000807047c25 */ /* 0x040fe2000f8e0010 */
[----:B------:R-:W-:Y:S01]  /*d0a0*/  ULDC UR8, c[0x0][0x154] ;  /* 0x0000550000087ab9 */ /* 0x000fe20000000800 */
[----:B------:R-:W-:Y:S02]  /*d0b0*/  ISETP.NE.AND.EX P0, PT, RZ, UR11, PT, P0 ;  /* 0x0000000bff007c0c */ /* 0x000fe4000bf05300 */
[----:B------:R-:W-:Y:S01]  /*d0c0*/  IMAD R7, R7, UR9, R6 ;  /* 0x0000000907077c24 */ /* 0x000fe2000f8e0206 */
[----:B0-----:R-:W-:Y:S01]  /*d0d0*/  I2FP.F32.U32 R6, R14 ;  /* 0x0000000e00067245 */ /* 0x001fe20000201000 */
[----:B------:R-:W-:Y:S01]  /*d0e0*/  ULDC UR9, c[0x0][0x608] ;  /* 0x0001820000097ab9 */ /* 0x000fe20000000800 */
[----:B------:R-:W-:Y:S01]  /*d0f0*/  PLOP3.LUT P2, PT, PT, PT, UP0, 0x80, 0x0 ;  /* 0x000000000000781c */ /* 0x000fe20003f4f008 */
[----:B------:R-:W-:-:S02]  /*d100*/  IMAD.IADD R5, R5, 0x1, R7 ;  /* 0x0000000105057824 */ /* 0x000fc400078e0207 */
[----:B------:R-:W-:Y:S01]  /*d110*/  FMUL R6, R6, UR7 ;  /* 0x0000000706067c20 */ /* 0x000fe20008400000 */
[----:B------:R-:W-:Y:S02]  /*d120*/  ULDC UR7, c[0x0][0x618] ;  /* 0x0001860000077ab9 */ /* 0x000fe40000000800 */
[--C-:B------:R-:W-:Y:S02]  /*d130*/  SHF.R.U64 R9, R4, UR7, R5.reuse ;  /* 0x0000000704097c19 */ /* 0x100fe40008001205 */
[----:B-1----:R-:W-:Y:S01]  /*d140*/  I2FP.F32.U32 R4, R13 ;  /* 0x0000000d00047245 */ /* 0x002fe20000201000 */
[----:B------:R-:W0:Y:S04]  /*d150*/  F2I.U32.TRUNC.NTZ R6, R6 ;  /* 0x0000000600067305 */ /* 0x000e28000020f000 */
[----:B------:R-:W-:Y:S01]  /*d160*/  FMUL R7, R4, UR8 ;  /* 0x0000000804077c20 */ /* 0x000fe20008400000 */
[----:B------:R-:W-:Y:S01]  /*d170*/  SHF.R.U32.HI R4, RZ, UR7, R5 ;  /* 0x00000007ff047c19 */ /* 0x000fe20008011605 */
[----:B------:R-:W-:-:S02]  /*d180*/  ULDC UR7, c[0x0][0x658] ;  /* 0x0001960000077ab9 */ /* 0x000fc40000000800 */
[----:B------:R1:W4:Y:S01]  /*d190*/  F2I.U32.TRUNC.NTZ R20, R7 ;  /* 0x0000000700147305 */ /* 0x000322000020f000 */
[--C-:B------:R-:W-:Y:S02]  /*d1a0*/  SHF.R.U64 R19, R9, UR9, R4.reuse ;  /* 0x0000000909137c19 */ /* 0x100fe40008001204 */
[----:B------:R-:W-:-:S04]  /*d1b0*/  SHF.R.U32.HI R4, RZ, UR9, R4 ;  /* 0x00000009ff047c19 */ /* 0x000fc80008011604 */
[----:B------:R-:W-:Y:S01]  /*d1c0*/  SHF.R.U64 R15, R19, UR7, R4 ;  /* 0x00000007130f7c19 */ /* 0x000fe20008001204 */
[----:B0-----:R-:W-:Y:S01]  /*d1d0*/  IMAD.MOV R6, RZ, RZ, -R6 ;  /* 0x000000ffff067224 */ /* 0x001fe200078e0a06 */
[----:B------:R-:W-:-:S03]  /*d1e0*/  SHF.R.U32.HI R21, RZ, UR7, R4 ;  /* 0x00000007ff157c19 */ /* 0x000fc60008011604 */
[----:B--2---:R-:W-:Y:S02]  /*d1f0*/  IMAD R14, R23, R6, R14 ;  /* 0x00000006170e7224 */ /* 0x004fe400078e020e */
[----:B------:R-:W-:Y:S02]  /*d200*/  IMAD.MOV.U32 R4, RZ, RZ, R15 ;  /* 0x000000ffff047224 */ /* 0x000fe400078e000f */
[----:B------:R-:W-:Y:S01]  /*d210*/  IMAD.MOV.U32 R5, RZ, RZ, R21 ;  /* 0x000000ffff057224 */ /* 0x000fe200078e0015 */
[----:B-1--4-:R-:W-:Y:S06]  /*d220*/  @!P0 BRA `(.L_x_372) ;  /* 0x0000000000288947 */ /* 0x012fec0003800000 */
[----:B------:R-:W-:Y:S02]  /*d230*/  ULDC UR7, c[0x0][0x64c] ;  /* 0x0001930000077ab9 */ /* 0x000fe40000000800 */
[----:B------:R-:W-:-:S05]  /*d240*/  IADD3 R5, P0, R15, UR7, RZ ;  /* 0x000000070f057c10 */ /* 0x000fca000ff1e0ff */
[----:B------:R-:W-:-:S04]  /*d250*/  IMAD.X R21, RZ, RZ, R21, P0 ;  /* 0x000000ffff157224 */ /* 0x000fc800000e0615 */
[----:B------:R-:W-:-:S04]  /*d260*/  IMAD.WIDE.U32 R6, R21, UR10, RZ ;  /* 0x0000000a15067c25 */ /* 0x000fc8000f8e00ff */
[----:B------:R-:W-:-:S04]  /*d270*/  IMAD.WIDE.U32 R6, P0, R5, UR11, R6 ;  /* 0x0000000b05067c25 */ /* 0x000fc8000f800006 */
[----:B------:R-:W-:-:S04]  /*d280*/  IMAD.WIDE.U32 R4, R5, UR10, RZ ;  /* 0x0000000a05047c25 */ /* 0x000fc8000f8e00ff */
[----:B------:R-:W-:Y:S01]  /*d290*/  IMAD.MOV.U32 R4, RZ, RZ, R7 ;  /* 0x000000ffff047224 */ /* 0x000fe200078e0007 */
[----:B------:R-:W-:Y:S01]  /*d2a0*/  IADD3 RZ, P1, R5, R6, RZ ;  /* 0x0000000605ff7210 */ /* 0x000fe20007f3e0ff */
[----:B------:R-:W-:-:S04]  /*d2b0*/  IMAD.X R5, RZ, RZ, RZ, P0 ;  /* 0x000000ffff057224 */ /* 0x000fc800000e06ff */
[----:B------:R-:W-:-:S08]  /*d2c0*/  IMAD.WIDE.U32.X R4, R21, UR11, R4, P1 ;  /* 0x0000000b15047c25 */ /* 0x000fd000088e0404 */
.L_x_372:
[----:B------:R-:W-:Y:S01]  /*d2d0*/  ULDC UR7, c[0x0][0x648] ;  /* 0x0001920000077ab9 */ /* 0x000fe20000000800 */
[----:B------:R-:W-:Y:S01]  /*d2e0*/  LOP3.LUT R19, R19, UR6, RZ, 0xc0, !PT ;  /* 0x0000000613137c12 */ /* 0x000fe2000f8ec0ff */
[----:B------:R-:W-:Y:S01]  /*d2f0*/  IMAD.MOV R20, RZ, RZ, -R20 ;  /* 0x000000ffff147224 */ /* 0x000fe200078e0a14 */
[----:B------:R-:W-:Y:S01]  /*d300*/  SHF.R.U64 R4, R4, UR7, R5 ;  /* 0x0000000704047c19 */ /* 0x000fe20008001205 */
[----:B------:R-:W-:Y:S01]  /*d310*/  ULDC UR7, c[0x0][0x638] ;  /* 0x00018e0000077ab9 */ /* 0x000fe20000000800 */
[----:B------:R-:W-:Y:S01]  /*d320*/  UISETP.NE.AND UP0, UPT, UR39, URZ, UPT ;  /* 0x0000003f2700728c */ /* 0x000fe2000bf05270 */
[----:B---3--:R-:W-:Y:S01]  /*d330*/  @P2 IMAD R14, R18, R20, R13 ;  /* 0x00000014120e2224 */ /* 0x008fe200078e020d */
[----:B------:R-:W-:Y:S01]  /*d340*/  ULDC UR8, c[0x0][0x610] ;  /* 0x0001840000087ab9 */ /* 0x000fe20000000800 */
[----:B------:R-:W-:Y:S02]  /*d350*/  IMAD.MOV R6, RZ, RZ, -R4 ;  /* 0x000000ffff067224 */ /* 0x000fe400078e0a04 */
[----:B------:R-:W-:Y:S01]  /*d360*/  IMAD R19, R4, UR5, R19 ;  /* 0x0000000504137c24 */ /* 0x000fe2000f8e0213 */
[----:B------:R-:W-:Y:S01]  /*d370*/  LOP3.LUT R4, R9, UR4, RZ, 0xc0, !PT ;  /* 0x0000000409047c12 */ /* 0x000fe2000f8ec0ff */
[----:B------:R-:W-:Y:S01]  /*d380*/  IMAD R15, R6, UR7, R15 ;  /* 0x00000007060f7c24 */ /* 0x000fe2000f8e020f */
[----:B------:R-:W-:Y:S01]  /*d390*/  ULDC UR7, c[0x0][0x600] ;  /* 0x0001800000077ab9 */ /* 0x000fe20000000800 */
[----:B------:R-:W-:Y:S01]  /*d3a0*/  IMAD R14, R19, UR8, R14 ;  /* 0x00000008130e7c24 */ /* 0x000fe2000f8e020e */
[----:B------:R-:W-:Y:S01]  /*d3b0*/  PLOP3.LUT P0, PT, PT, PT, UP0, 0x40, 0x0 ;  /* 0x000000000000781c */ /* 0x000fe20003f0e808 */
[----:B------:R-:W-:Y:S01]  /*d3c0*/  IMAD R15, R15, UR7, R4 ;  /* 0x000000070f0f7c24 */ /* 0x000fe2000f8e0204 */
[----:B------:R-:W-:Y:S01]  /*d3d0*/  PLOP3.LUT P1, PT, PT, PT, UP0, 0x40, 0x0 ;  /* 0x000000000000781c */ /* 0x000fe20003f2e808 */
[----:B------:R-:W-:-:S03]  /*d3e0*/  IMAD.MOV.U32 R6, RZ, RZ, 0x1 ;  /* 0x00000001ff067424 */ /* 0x000fc600078e00ff */
[----:B------:R-:W-:Y:S02]  /*d3f0*/  SEL R5, R15, R14, P0 ;  /* 0x0000000e0f057207 */ /* 0x000fe40000000000 */
[----:B------:R-:W-:-:S07]  /*d400*/  SEL R4, R14, R15, P1 ;  /* 0x0000000f0e047207 */ /* 0x000fce0000800000 */
.L_x_370:
[----:B------:R-:W-:Y:S05]  /*d410*/  BSYNC B1 ;  /* 0x0000000000017941 */ /* 0x000fea0003800000 */
.L_x_369:
[----:B------:R-:W-:-:S13]  /*d420*/  LOP3.LUT P0, RZ, R6, 0xff, RZ, 0xc0, !PT ;  /* 0x000000ff06ff7812 */ /* 0x000fda000780c0ff */
[----:B------:R-:W-:Y:S05]  /*d430*/  @P0 BRA `(.L_x_373) ;  /* 0xfffffff400240947 */ /* 0x000fea000383ffff */
[----:B------:R-:W-:Y:S05]  /*d440*/  BSYNC B0 ;  /* 0x0000000000007941 */ /* 0x000fea0003800000 */
.L_x_362:
[----:B------:R-:W-:-:S03]  /*d450*/  UMOV UR7, 0xffffffff ;  /* 0xffffffff00077882 */ /* 0x000fc60000000000 */
[----:B------:R-:W-:Y:S05]  /*d460*/  BRA.DIV UR7, `(.L_x_374) ;  /* 0x0000000607187947 */ /* 0x000fea000b800000 */
[----:B------:R-:W-:-:S13]  /*d470*/  ELECT P6, URZ, PT ;  /* 0x00000000003f782f */ /* 0x000fda00038c0000 */
.L_x_388:
[----:B------:R-:W-:Y:S04]  /*d480*/  BSSY B0, `(.L_x_375) ;  /* 0x000002c000007945 */ /* 0x000fe80003800000 */
[----:B------:R-:W-:Y:S05]  /*d490*/  @!P6 BRA `(.L_x_376) ;  /* 0x0000000000a8e947 */ /* 0x000fea0003800000 */
[----:B------:R-:W-:-:S04]  /*d4a0*/  ULOP3.LUT UR7, UR38, 0x2, URZ, 0xfc, !UPT ;  /* 0x0000000226077892 */ /* 0x000fc8000f8efc3f */
[----:B------:R-:W-:-:S06]  /*d4b0*/  UISETP.NE.AND UP0, UPT, UR7, 0x3, UPT ;  /* 0x000000030700788c */ /* 0x000fcc000bf05270 */
[----:B------:R-:W-:-:S13]  /*d4c0*/  PLOP3.LUT P0, PT, PT, PT, UP0, 0x80, 0x0 ;  /* 0x000000000000781c */ /* 0x000fda0003f0f008 */
[----:B------:R-:W-:Y:S05]  /*d4d0*/  @!P0 BRA `(.L_x_377) ;  /* 0x0000000000048947 */ /* 0x000fea0003800000 */
[----:B------:R-:W-:Y:S01]  /*d4e0*/  BPT.TRAP 0x1 ;  /* 0x000000040000795c */ /* 0x000fe20000300000 */
.L_x_377:
[----:B------:R-:W0:Y:S01]  /*d4f0*/  S2R R3, SR_CgaCtaId ;  /* 0x0000000000037919 */ /* 0x000e220000008800 */
[----:B------:R-:W-:Y:S02]  /*d500*/  MOV R0, 0x400 ;  /* 0x0000040000007802 */ /* 0x000fe40000000f00 */
[----:B------:R-:W-:Y:S02]  /*d510*/  SHF.L.U32 R2, R12, 0x1f, RZ ;  /* 0x0000001f0c027819 */ /* 0x000fe400000006ff */
[----:B0-----:R-:W-:-:S05]  /*d520*/  LEA R0, R3, R0, 0x18 ;  /* 0x0000000003007211 */ /* 0x001fca00078ec0ff */
[----:B------:R-:W-:-:S04]  /*d530*/  VIADD R0, R0, 0x20 ;  /* 0x0000002000007836 */ /* 0x000fc80000000000 */
[C---:B------:R-:W-:Y:S02]  /*d540*/  IMAD R5, R11.reuse, 0x8, R0 ;  /* 0x000000080b057824 */ /* 0x040fe400078e0200 */
[----:B------:R-:W-:Y:S02]  /*d550*/  VIADD R11, R11, 0x1 ;  /* 0x000000010b0b7836 */ /* 0x000fe40000000000 */
[----:B------:R-:W0:Y:S03]  /*d560*/  SYNCS.PHASECHK.TRANS64.TRYWAIT P0, [R5+URZ], R2 ;  /* 0x00000002050075a7 */ /* 0x000e26000800017f */
[----:B------:R-:W-:-:S04]  /*d570*/  ISETP.NE.AND P1, PT, R11, 0x4, PT ;  /* 0x000000040b00780c */ /* 0x000fc80003f25270 */
[----:B------:R-:W-:Y:S02]  /*d580*/  SEL R3, RZ, 0x1, P1 ;  /* 0x00000001ff037807 */ /* 0x000fe40000800000 */
[----:B------:R-:W-:Y:S02]  /*d590*/  SEL R11, R11, RZ, P1 ;  /* 0x000000ff0b0b7207 */ /* 0x000fe40000800000 */
[----:B------:R-:W-:-:S03]  /*d5a0*/  LOP3.LUT R12, R12, R3, RZ, 0x3c, !PT ;  /* 0x000000030c0c7212 */ /* 0x000fc600078e3cff */
[----:B------:R-:W-:Y:S01]  /*d5b0*/  IMAD R7, R11, 0x8, R0 ;  /* 0x000000080b077824 */ /* 0x000fe200078e0200 */
[----:B------:R-:W-:Y:S01]  /*d5c0*/  SHF.L.U32 R4, R12, 0x1f, RZ ;  /* 0x0000001f0c047819 */ /* 0x000fe200000006ff */
[----:B0-----:R-:W-:Y:S06]  /*d5d0*/  @!P0 BRA `(.L_x_378) ;  /* 0x0000000000dc8947 */ /* 0x001fec0003800000 */
.L_x_389:
[----:B------:R-:W1:Y:S01]  /*d5e0*/  SYNCS.PHASECHK.TRANS64.TRYWAIT P0, [R7+URZ], R4 ;  /* 0x00000004070075a7 */ /* 0x000e62000800017f */
[----:B0-----:R-:W-:-:S05]  /*d5f0*/  VIADD R2, R11, 0x1 ;  /* 0x000000010b027836 */ /* 0x001fca0000000000 */
[----:B------:R-:W-:-:S04]  /*d600*/  ISETP.NE.AND P1, PT, R2, 0x4, PT ;  /* 0x000000040200780c */ /* 0x000fc80003f25270 */
[----:B------:R-:W-:Y:S02]  /*d610*/  SEL R3, RZ, 0x1, P1 ;  /* 0x00000001ff037807 */ /* 0x000fe40000800000 */
[----:B------:R-:W-:Y:S02]  /*d620*/  SEL R9, R2, RZ, P1 ;  /* 0x000000ff02097207 */ /* 0x000fe40000800000 */
[----:B------:R-:W-:-:S03]  /*d630*/  LOP3.LUT R11, R12, R3, RZ, 0x3c, !PT ;  /* 0x000000030c0b7212 */ /* 0x000fc600078e3cff */
[----:B------:R-:W-:Y:S01]  /*d640*/  IMAD R6, R9, 0x8, R0 ;  /* 0x0000000809067824 */ /* 0x000fe200078e0200 */
[----:B------:R-:W-:Y:S01]  /*d650*/  SHF.L.U32 R5, R11, 0x1f, RZ ;  /* 0x0000001f0b057819 */ /* 0x000fe200000006ff */
[----:B-1----:R-:W-:Y:S06]  /*d660*/  @!P0 BRA `(.L_x_379) ;  /* 0x0000000000cc8947 */ /* 0x002fec0003800000 */
.L_x_390:
[----:B------:R-:W1:Y:S01]  /*d670*/  SYNCS.PHASECHK.TRANS64.TRYWAIT P0, [R6+URZ], R5 ;  /* 0x00000005060075a7 */ /* 0x000e62000800017f */
[----:B------:R-:W-:-:S05]  /*d680*/  VIADD R2, R9, 0x1 ;  /* 0x0000000109027836 */ /* 0x000fca0000000000 */
[----:B------:R-:W-:-:S04]  /*d690*/  ISETP.NE.AND P1, PT, R2, 0x4, PT ;  /* 0x000000040200780c */ /* 0x000fc80003f25270 */
[----:B0-----:R-:W-:Y:S02]  /*d6a0*/  SEL R4, RZ, 0x1, P1 ;  /* 0x00000001ff047807 */ /* 0x001fe40000800000 */
[----:B------:R-:W-:Y:S02]  /*d6b0*/  SEL R3, R2, RZ, P1 ;  /* 0x000000ff02037207 */ /* 0x000fe40000800000 */
[----:B------:R-:W-:Y:S01]  /*d6c0*/  LOP3.LUT R4, R11, R4, RZ, 0x3c, !PT ;  /* 0x000000040b047212 */ /* 0x000fe200078e3cff */
[----:B-1----:R-:W-:Y:S06]  /*d6d0*/  @!P0 BRA `(.L_x_380) ;  /* 0x0000000000c48947 */ /* 0x002fec0003800000 */
.L_x_391:
[----:B------:R-:W-:Y:S01]  /*d6e0*/  IMAD R3, R3, 0x8, R0 ;  /* 0x0000000803037824 */ /* 0x000fe200078e0200 */
[----:B------:R-:W-:-:S07]  /*d6f0*/  SHF.L.U32 R0, R4, 0x1f, RZ ;  /* 0x0000001f04007819 */ /* 0x000fce00000006ff */
.L_x_381:
[----:B-1----:R1:W2:Y:S02]  /*d700*/  SYNCS.PHASECHK.TRANS64.TRYWAIT P0, [R3+URZ], R0 ;  /* 0x00000000030075a7 */ /* 0x0022a4000800017f */
[----:B--2---:R-:W-:Y:S05]  /*d710*/  @!P0 NANOSLEEP.SYNCS 0x989680 ;  /* 0x009896800000895d */ /* 0x004fea0003900000 */
[----:B------:R-:W2:Y:S02]  /*d720*/  @!P0 SYNCS.PHASECHK.TRANS64 P0, [R3+URZ], R0 ;  /* 0x00000000030085a7 */ /* 0x000ea4000800007f */
[----:B--2---:R-:W-:Y:S05]  /*d730*/  @!P0 BRA `(.L_x_381) ;  /* 0xfffffffc00f08947 */ /* 0x004fea000383ffff */
.L_x_376:
[----:B------:R-:W-:Y:S05]  /*d740*/  BSYNC B0 ;  /* 0x0000000000007941 */ /* 0x000fea0003800000 */
.L_x_375:
[----:B------:R-:W-:Y:S05]  /*d750*/  EXIT ;  /* 0x000000000000794d */ /* 0x000fea0003800000 */
.L_x_21:
[----:B---3--:R3:W4:Y:S02]  /*d760*/  SYNCS.PHASECHK.TRANS64.TRYWAIT P1, [R3+URZ], R0 ;  /* 0x00000000030075a7 */ /* 0x008724000802017f */
[----:B----4-:R-:W-:Y:S05]  /*d770*/  @!P1 NANOSLEEP.SYNCS 0x989680 ;  /* 0x009896800000995d */ /* 0x010fea0003900000 */
[----:B------:R-:W4:Y:S02]  /*d780*/  @!P1 SYNCS.PHASECHK.TRANS64 P1, [R3+URZ], R0 ;  /* 0x00000000030095a7 */ /* 0x000f24000802007f */
[----:B----4-:R-:W-:Y:S05]  /*d790*/  @!P1 BRA `(.L_x_21) ;  /* 0xfffffffc00f09947 */ /* 0x010fea000383ffff */
[----:B------:R-:W-:Y:S05]  /*d7a0*/  BRA `(.L_x_20) ;  /* 0xffffff3c00c47947 */ /* 0x000fea000383ffff */
.L_x_26:
[----:B---3--:R3:W4:Y:S02]  /*d7b0*/  SYNCS.PHASECHK.TRANS64.TRYWAIT P1, [R3+URZ], R0 ;  /* 0x00000000030075a7 */ /* 0x008724000802017f */
[----:B----4-:R-:W-:Y:S05]  /*d7c0*/  @!P1 NANOSLEEP.SYNCS 0x989680 ;  /* 0x009896800000995d */ /* 0x010fea0003900000 */
[----:B------:R-:W4:Y:S02]  /*d7d0*/  @!P1 SYNCS.PHASECHK.TRANS64 P1, [R3+URZ], R0 ;  /* 0x00000000030095a7 */ /* 0x000f24000802007f */
[----:B----4-:R-:W-:Y:S05]  /*d7e0*/  @!P1 BRA `(.L_x_26) ;  /* 0xfffffffc00f09947 */ /* 0x010fea000383ffff */
[----:B------:R-:W-:Y:S05]  /*d7f0*/  BRA `(.L_x_25) ;  /* 0xffffff5000147947 */ /* 0x000fea000383ffff */
.L_x_363:
[----:B------:R-:W-:Y:S01]  /*d800*/  BSSY B1, `(.L_x_382) ;  /* 0x0000006000017945 */ /* 0x000fe20003800000 */
[----:B------:R-:W-:-:S07]  /*d810*/  IMAD.MOV.U32 R15, RZ, RZ, -0x1 ;  /* 0xffffffffff0f7424 */ /* 0x000fce00078e00ff */
[----:B------:R-:W-:Y:S05]  /*d820*/  WARPSYNC.COLLECTIVE R15, `(.L_x_383) ;  /* 0x000000000f0c7348 */ /* 0x000fea0003c00000 */
[----:B------:R-:W-:Y:S02]  /*d830*/  ELECT P6, UR62, PT ;  /* 0x00000000003e782f */ /* 0x000fe400038c0000 */
[----:B------:R-:W-:Y:S01]  /*d840*/  MOV R14, UR62 ;  /* 0x0000003e000e7c02 */ /* 0x000fe20008000f00 */
[----:B------:R-:W-:Y:S10]  /*d850*/  ENDCOLLECTIVE ;  /* 0x000000000000791b */ /* 0x000ff40003800000 */
.L_x_383:
[----:B------:R-:W-:Y:S05]  /*d860*/  BSYNC B1 ;  /* 0x0000000000017941 */ /* 0x000fea0003800000 */
.L_x_382:
[----:B------:R-:W-:Y:S05]  /*d870*/  BRA `(.L_x_384) ;  /* 0xfffffff000207947 */ /* 0x000fea000383ffff */
.L_x_366:
[----:B-1----:R1:W2:Y:S02]  /*d880*/  SYNCS.PHASECHK.TRANS64.TRYWAIT P0, [R15+URZ+0x20], R6 ;  /* 0x000020060f0075a7 */ /* 0x0022a4000800017f */
[----:B--2---:R-:W-:Y:S05]  /*d890*/  @!P0 NANOSLEEP.SYNCS 0x989680 ;  /* 0x009896800000895d */ /* 0x004fea0003900000 */
[----:B------:R-:W2:Y:S02]  /*d8a0*/  @!P0 SYNCS.PHASECHK.TRANS64 P0, [R15+URZ+0x20], R6 ;  /* 0x000020060f0085a7 */ /* 0x000ea4000800007f */
[----:B--2---:R-:W-:Y:S05]  /*d8b0*/  @!P0 BRA `(.L_x_366) ;  /* 0xfffffffc00f08947 */ /* 0x004fea000383ffff */
[----:B------:R-:W-:Y:S05]  /*d8c0*/  BRA `(.L_x_385) ;  /* 0xfffffff0005c7947 */ /* 0x000fea000383ffff */
.L_x_374:
[----:B------:R-:W-:Y:S01]  /*d8d0*/  BSSY B0, `(.L_x_386) ;  /* 0x0000006000007945 */ /* 0x000fe20003800000 */
[----:B------:R-:W-:-:S07]  /*d8e0*/  IMAD.MOV.U32 R15, RZ, RZ, -0x1 ;  /* 0xffffffffff0f7424 */ /* 0x000fce00078e00ff */
[----:B------:R-:W-:Y:S05]  /*d8f0*/  WARPSYNC.COLLECTIVE R15, `(.L_x_387) ;  /* 0x000000000f0c7348 */ /* 0x000fea0003c00000 */
[----:B------:R-:W-:Y:S02]  /*d900*/  ELECT P6, UR62, PT ;  /* 0x00000000003e782f */ /* 0x000fe400038c0000 */
[----:B------:R-:W-:Y:S01]  /*d910*/  MOV R14, UR62 ;  /* 0x0000003e000e7c02 */ /* 0x000fe20008000f00 */
[----:B------:R-:W-:Y:S10]  /*d920*/  ENDCOLLECTIVE ;  /* 0x000000000000791b */ /* 0x000ff40003800000 */
.L_x_387:
[----:B------:R-:W-:Y:S05]  /*d930*/  BSYNC B0 ;  /* 0x0000000000007941 */ /* 0x000fea0003800000 */
.L_x_386:
[----:B------:R-:W-:Y:S05]  /*d940*/  BRA `(.L_x_388) ;  /* 0xfffffff800cc7947 */ /* 0x000fea000383ffff */
.L_x_378:
[----:B0-----:R0:W1:Y:S02]  /*d950*/  SYNCS.PHASECHK.TRANS64.TRYWAIT P0, [R5+URZ], R2 ;  /* 0x00000002050075a7 */ /* 0x001064000800017f */
[----:B-1----:R-:W-:Y:S05]  /*d960*/  @!P0 NANOSLEEP.SYNCS 0x989680 ;  /* 0x009896800000895d */ /* 0x002fea0003900000 */
[----:B------:R-:W1:Y:S02]  /*d970*/  @!P0 SYNCS.PHASECHK.TRANS64 P0, [R5+URZ], R2 ;  /* 0x00000002050085a7 */ /* 0x000e64000800007f */
[----:B-1----:R-:W-:Y:S05]  /*d980*/  @!P0 BRA `(.L_x_378) ;  /* 0xfffffffc00f08947 */ /* 0x002fea000383ffff */
[----:B------:R-:W-:Y:S05]  /*d990*/  BRA `(.L_x_389) ;  /* 0xfffffffc00107947 */ /* 0x000fea000383ffff */
.L_x_379:
[----:B0-----:R0:W1:Y:S02]  /*d9a0*/  SYNCS.PHASECHK.TRANS64.TRYWAIT P0, [R7+URZ], R4 ;  /* 0x00000004070075a7 */ /* 0x001064000800017f */
[----:B-1----:R-:W-:Y:S05]  /*d9b0*/  @!P0 NANOSLEEP.SYNCS 0x989680 ;  /* 0x009896800000895d */ /* 0x002fea0003900000 */
[----:B------:R-:W1:Y:S02]  /*d9c0*/  @!P0 SYNCS.PHASECHK.TRANS64 P0, [R7+URZ], R4 ;  /* 0x00000004070085a7 */ /* 0x000e64000800007f */
[----:B-1----:R-:W-:Y:S05]  /*d9d0*/  @!P0 BRA `(.L_x_379) ;  /* 0xfffffffc00f08947 */ /* 0x002fea000383ffff */
[----:B------:R-:W-:Y:S05]  /*d9e0*/  BRA `(.L_x_390) ;  /* 0xfffffffc00207947 */ /* 0x000fea000383ffff */
.L_x_380:
[----:B0-----:R0:W1:Y:S02]  /*d9f0*/  SYNCS.PHASECHK.TRANS64.TRYWAIT P0, [R6+URZ], R5 ;  /* 0x00000005060075a7 */ /* 0x001064000800017f */
[----:B-1----:R-:W-:Y:S05]  /*da00*/  @!P0 NANOSLEEP.SYNCS 0x989680 ;  /* 0x009896800000895d */ /* 0x002fea0003900000 */
[----:B------:R-:W1:Y:S02]  /*da10*/  @!P0 SYNCS.PHASECHK.TRANS64 P0, [R6+URZ], R5 ;  /* 0x00000005060085a7 */ /* 0x000e64000800007f */
[----:B-1----:R-:W-:Y:S05]  /*da20*/  @!P0 BRA `(.L_x_380) ;  /* 0xfffffffc00f08947 */ /* 0x002fea000383ffff */
[----:B------:R-:W-:Y:S05]  /*da30*/  BRA `(.L_x_391) ;  /* 0xfffffffc00287947 */ /* 0x000fea000383ffff */
.L_x_392:
[----:B------:R-:W-:-:S00]  /*da40*/  BRA `(.L_x_392) ;  /* 0xfffffffc00fc7947 */ /* 0x000fc0000383ffff */
[----:B------:R-:W-:-:S00]  /*da50*/  NOP ;  /* 0x0000000000007918 */ /* 0x000fc00000000000 */
        /* <DEDUP_REMOVED lines=10> */
.L_x_393:


//--------------------- .nv.global.init           --------------------------
	.section	.nv.global.init,"aw",@progbits
.nv.global.init:
	.type		$str$22,@object
	.size		$str$22,($str$23 - $str$22)
$str$22:
        /*0000*/ 	.byte	0x6b, 0x5f, 0x74, 0x69, 0x6c, 0x65, 0x5f, 0x63, 0x6f, 0x75, 0x6e, 0x74, 0x20, 0x3e, 0x3d, 0x20
        /*0010*/ 	.byte	0x31, 0x00
	.type		$str$23,@object
	.size		$str$23,(__unnamed_1 - $str$23)
$str$23:
        /*0012*/ 	.byte	0x2f, 0x74, 0x6d, 0x70, 0x2f, 0x63, 0x75, 0x74, 0x6c, 0x61, 0x73, 0x73, 0x5f, 0x73, 0x77, 0x65
        /*0022*/ 	.byte	0x65, 0x70, 0x5f, 0x73, 0x72, 0x63, 0x2f, 0x69, 0x6e, 0x63, 0x6c, 0x75, 0x64, 0x65, 0x2f, 0x63
        /*0032*/ 	.byte	0x75, 0x74, 0x6c, 0x61, 0x73, 0x73, 0x2f, 0x67, 0x65, 0x6d, 0x6d, 0x2f, 0x63, 0x6f, 0x6c, 0x6c
        /*0042*/ 	.byte	0x65, 0x63, 0x74, 0x69, 0x76, 0x65, 0x2f, 0x73, 0x6d, 0x39, 0x30, 0x5f, 0x6d, 0x6d, 0x61, 0x5f
        /*0052*/ 	.byte	0x74, 0x6d, 0x61, 0x5f, 0x67, 0x6d, 0x6d, 0x61, 0x5f, 0x73, 0x73, 0x5f, 0x77, 0x61, 0x72, 0x70
        /*0062*/ 	.byte	0x73, 0x70, 0x65, 0x63, 0x69, 0x61, 0x6c, 0x69, 0x7a, 0x65, 0x64, 0x2e, 0x68, 0x70, 0x70, 0x00
	.type		__unnamed_1,@object
	.size		__unnamed_1,(.L_0 - __unnamed_1)
__unnamed_1:
        /*0072*/ 	.byte	0x76, 0x6f, 0x69, 0x64, 0x20, 0x63, 0x75, 0x74, 0x6c, 0x61, 0x73, 0x73, 0x3a, 0x3a, 0x67, 0x65
        /* <DEDUP_REMOVED lines=172> */
        /*0b42*/ 	.byte	0x75, 0x74, 0x65, 0x3a, 0x3a, 0x69, 0x64, 0x65, 0x6e, 0x74, 0x69, 0x74, 0x79, 0x5d, 0x00
.L_0:


//--------------------- .nv.shared._ZN7cutlass13device_kernelINS_4gemm6kernel13GemmUniversalIN4cute5tupleIJiiiiEEENS1_10collective13CollectiveMmaINS1_34MainloopSm90TmaGmmaWarpSpecializedILi4ENS5_IJNS4_1CILi2EEENSA_ILi1EEESC_EEENS1_35KernelTmaWarpSpecializedCooperativeEEENS5_IJNSA_ILi256EEENSA_ILi160EEENSA_ILi128EEEEEEaNS5_IJlSC_lEEEaSK_NS4_8TiledMMAINS4_8MMA_AtomIJNS4_4SM904GMMA26MMA_64x32x32_S32S8S8_SS_TNEEEENS4_6LayoutISD_NS5_IJSC_NSA_ILi0EEESS_EEEEENS5_IJNS4_10UnderscoreESV_SV_EEEEENS4_13SM90_TMA_LOADENS4_14ComposedLayoutINS4_7SwizzleILi3ELi4ELi3EEENS4_18smem_ptr_flag_bitsILi8EEENSR_INS5_IJNSA_ILi8EEESI_EEENS5_IJSI_SC_EEEEEEEvNS4_8identityENS4_23SM90_TMA_LOAD_MULTICASTES18_vS19_EENS_8epilogue10collective6detail29Sm90TmaWarpSpecializedAdapterINS1D_15DefaultEpilogueIaSK_SK_NS1C_6thread17LinearCombinationIaLi1EiiLNS1H_9ScaleType4KindE0ELNS_15FloatRoundStyleE2EaEENS1_15EpilogueDefaultEEEEEvvEEEEvNT_6ParamsE --------------------------
	.section	.nv.shared._ZN7cutlass13device_kernelINS_4gemm6kernel13GemmUniversalIN4cute5tupleIJiiiiEEENS1_10collective13CollectiveMmaINS1_34MainloopSm90TmaGmmaWarpSpecializedILi4ENS5_IJNS4_1CILi2EEENSA_ILi1EEESC_EEENS1_35KernelTmaWarpSpecializedCooperativeEEENS5_IJNSA_ILi256EEENSA_ILi160EEENSA_ILi128EEEEEEaNS5_IJlSC_lEEEaSK_NS4_8TiledMMAINS4_8MMA_AtomIJNS4_4SM904GMMA26MMA_64x32x32_S32S8S8_SS_TNEEEENS4_6LayoutISD_NS5_IJSC_NSA_ILi0EEESS_EEEEENS5_IJNS4_10UnderscoreESV_SV_EEEEENS4_13SM90_TMA_LOADENS4_14ComposedLayoutINS4_7SwizzleILi3ELi4ELi3EEENS4_18smem_ptr_flag_bitsILi8EEENSR_INS5_IJNSA_ILi8EEESI_EEENS5_IJSI_SC_EEEEEEEvNS4_8identityENS4_23SM90_TMA_LOAD_MULTICASTES18_vS19_EENS_8epilogue10collective6detail29Sm90TmaWarpSpecializedAdapterINS1D_15DefaultEpilogueIaSK_SK_NS1C_6thread17LinearCombinationIaLi1EiiLNS1H_9ScaleType4KindE0ELNS_15FloatRoundStyleE2EaEENS1_15EpilogueDefaultEEEEEvvEEEEvNT_6ParamsE,"aw",@nobits
	.sectionflags	@""
	.align	16
	.zero		1024


//--------------------- .nv.shared.reserved.0     --------------------------
	.section	.nv.shared.reserved.0,"aw",@nobits
	.weak		__nv_reservedSMEM_offset_0_alias
	.size		__nv_reservedSMEM_offset_0_alias, 0, 0
	.other		__nv_reservedSMEM_offset_0_alias,@"STO_CUDA_RESERVED_SHARED STV_DEFAULT"
__nv_reservedSMEM_offset_0_alias:
	.zero		0


//--------------------- .nv.global                --------------------------
	.section	.nv.global,"aw",@nobits
.nv.global:
	.type		_ZN39_INTERNAL_315ca379_4_k_cu_3fcc8b8c_70294cute1_E,@object
	.size		_ZN39_INTERNAL_315ca379_4_k_cu_3fcc8b8c_70294cute1_E,(_ZN39_INTERNAL_315ca379_4_k_cu_3fcc8b8c_70294cuda3std3__45__cpo6cbeginE - _ZN39_INTERNAL_315ca379_4_k_cu_3fcc8b8c_70294cute1_E)
_ZN39_INTERNAL_315ca379_4_k_cu_3fcc8b8c_70294cute1_E:
	.zero		1
	.type		_ZN39_INTERNAL_315ca379_4_k_cu_3fcc8b8c_70294cuda3std3__45__cpo6cbeginE,@object
	.size		_ZN39_INTERNAL_315ca379_4_k_cu_3fcc8b8c_70294cuda3std3__45__cpo6cbeginE,(_ZN39_INTERNAL_315ca379_4_k_cu_3fcc8b8c_70294cuda3std3__48in_placeE - _ZN39_INTERNAL_315ca379_4_k_cu_3fcc8b8c_70294cuda3std3__45__cpo6cbeginE)
_ZN39_INTERNAL_315ca379_4_k_cu_3fcc8b8c_70294cuda3std3__45__cpo6cbeginE:
	.zero		1
	.type		_ZN39_INTERNAL_315ca379_4_k_cu_3fcc8b8c_70294cuda3std3__48in_placeE,@object
	.size		_ZN39_INTERNAL_315ca379_4_k_cu_3fcc8b8c_70294cuda3std3__48in_placeE,(_ZN39_INTERNAL_315ca379_4_k_cu_3fcc8b8c_70294cuda3std6ranges3__45__cpo9iter_moveE - _ZN39_INTERNAL_315ca379_4_k_cu_3fcc8b8c_70294cuda3std3__48in_placeE)
_ZN39_INTERNAL_315ca379_4_k_cu_3fcc8b8c_70294cuda3std3__48in_placeE:
	.zero		1
	.type		_ZN39_INTERNAL_315ca379_4_k_cu_3fcc8b8c_70294cuda3std6ranges3__45__cpo9iter_moveE,@object
	.size		_ZN39_INTERNAL_315ca379_4_k_cu_3fcc8b8c_70294cuda3std6ranges3__45__cpo9iter_moveE,(_ZN39_INTERNAL_315ca379_4_k_cu_3fcc8b8c_70294cuda3std3__45__cpo5beginE - _ZN39_INTERNAL_315ca379_4_k_cu_3fcc8b8c_70294cuda3std6ranges3__45__cpo9iter_moveE)
_ZN39_INTERNAL_315ca379_4_k_cu_3fcc8b8c_70294cuda3std6ranges3__45__cpo9iter_moveE:
	.zero		1
	.type		_ZN39_INTERNAL_315ca379_4_k_cu_3fcc8b8c_70294cuda3std3__45__cpo5beginE,@object
	.size		_ZN39_INTERNAL_315ca379_4_k_cu_3fcc8b8c_70294cuda3std3__45__cpo5beginE,(_ZN39_INTERNAL_315ca379_4_k_cu_3fcc8b8c_70294cuda3std3__441_GLOBAL__N__315ca379_4_k_cu_3fcc8b8c_70296ignoreE - _ZN39_INTERNAL_315ca379_4_k_cu_3fcc8b8c_70294cuda3std3__45__cpo5beginE)
_ZN39_INTERNAL_315ca379_4_k_cu_3fcc8b8c_70294cuda3std3__45__cpo5beginE:
	.zero		1
	.type		_ZN39_INTERNAL_315ca379_4_k_cu_3fcc8b8c_70294cuda3std3__441_GLOBAL__N__315ca379_4_k_cu_3fcc8b8c_70296ignoreE,@object
	.size		_ZN39_INTERNAL_315ca379_4_k_cu_3fcc8b8c_70294cuda3std3__441_GLOBAL__N__315ca379_4_k_cu_3fcc8b8c_70296ignoreE,(_ZN39_INTERNAL_315ca379_4_k_cu_3fcc8b8c_70294cute7productE - _ZN39_INTERNAL_315ca379_4_k_cu_3fcc8b8c_70294cuda3std3__441_GLOBAL__N__315ca379_4_k_cu_3fcc8b8c_70296ignoreE)
_ZN39_INTERNAL_315ca379_4_k_cu_3fcc8b8c_70294cuda3std3__441_GLOBAL__N__315ca379_4_k_cu_3fcc8b8c_70296ignoreE:
	.zero		1
	.type		_ZN39_INTERNAL_315ca379_4_k_cu_3fcc8b8c_70294cute7productE,@object
	.size		_ZN39_INTERNAL_315ca379_4_k_cu_3fcc8b8c_70294cute7productE,(_ZN39_INTERNAL_315ca379_4_k_cu_3fcc8b8c_70294cuda3std3__45__cpo3endE - _ZN39_INTERNAL_315ca379_4_k_cu_3fcc8b8c_70294cute7productE)
_ZN39_INTERNAL_315ca379_4_k_cu_3fcc8b8c_70294cute7productE:
	.zero		1
	.type		_ZN39_INTERNAL_315ca379_4_k_cu_3fcc8b8c_70294cuda3std3__45__cpo3endE,@object
	.size		_ZN39_INTERNAL_315ca379_4_k_cu_3fcc8b8c_70294cuda3std3__45__cpo3endE,(_ZN39_INTERNAL_315ca379_4_k_cu_3fcc8b8c_70294cuda3std3__419piecewise_constructE - _ZN39_INTERNAL_315ca379_4_k_cu_3fcc8b8c_70294cuda3std3__45__cpo3endE)
_ZN39_INTERNAL_315ca379_4_k_cu_3fcc8b8c_70294cuda3std3__45__cpo3endE:
	.zero		1
	.type		_ZN39_INTERNAL_315ca379_4_k_cu_3fcc8b8c_70294cuda3std3__419piecewise_constructE,@object
	.size		_ZN39_INTERNAL_315ca379_4_k_cu_3fcc8b8c_70294cuda3std3__419piecewise_constructE,(_ZN39_INTERNAL_315ca379_4_k_cu_3fcc8b8c_70294cuda3std3__45__cpo4cendE - _ZN39_INTERNAL_315ca379_4_k_cu_3fcc8b8c_70294cuda3std3__419piecewise_constructE)
_ZN39_INTERNAL_315ca379_4_k_cu_3fcc8b8c_70294cuda3std3__419piecewise_constructE:
	.zero		1
	.type		_ZN39_INTERNAL_315ca379_4_k_cu_3fcc8b8c_70294cuda3std3__45__cpo4cendE,@object
	.size		_ZN39_INTERNAL_315ca379_4_k_cu_3fcc8b8c_70294cuda3std3__45__cpo4cendE,(_ZN39_INTERNAL_315ca379_4_k_cu_3fcc8b8c_70294cuda3std6ranges3__45__cpo4swapE - _ZN39_INTERNAL_315ca379_4_k_cu_3fcc8b8c_70294cuda3std3__45__cpo4cendE)
_ZN39_INTERNAL_315ca379_4_k_cu_3fcc8b8c_70294cuda3std3__45__cpo4cendE:
	.zero		1
	.type		_ZN39_INTERNAL_315ca379_4_k_cu_3fcc8b8c_70294cuda3std6ranges3__45__cpo4swapE,@object
	.size		_ZN39_INTERNAL_315ca379_4_k_cu_3fcc8b8c_70294cuda3std6ranges3__45__cpo4swapE,(.L_8 - _ZN39_INTERNAL_315ca379_4_k_cu_3fcc8b8c_70294cuda3std6ranges3__45__cpo4swapE)
_ZN39_INTERNAL_315ca379_4_k_cu_3fcc8b8c_70294cuda3std6ranges3__45__cpo4swapE:
	.zero		1
.L_8:


//--------------------- .nv.constant0._ZN7cutlass13device_kernelINS_4gemm6kernel13GemmUniversalIN4cute5tupleIJiiiiEEENS1_10collective13CollectiveMmaINS1_34MainloopSm90TmaGmmaWarpSpecializedILi4ENS5_IJNS4_1CILi2EEENSA_ILi1EEESC_EEENS1_35KernelTmaWarpSpecializedCooperativeEEENS5_IJNSA_ILi256EEENSA_ILi160EEENSA_ILi128EEEEEEaNS5_IJlSC_lEEEaSK_NS4_8TiledMMAINS4_8MMA_AtomIJNS4_4SM904GMMA26MMA_64x32x32_S32S8S8_SS_TNEEEENS4_6LayoutISD_NS5_IJSC_NSA_ILi0EEESS_EEEEENS5_IJNS4_10UnderscoreESV_SV_EEEEENS4_13SM90_TMA_LOADENS4_14ComposedLayoutINS4_7SwizzleILi3ELi4ELi3EEENS4_18smem_ptr_flag_bitsILi8EEENSR_INS5_IJNSA_ILi8EEESI_EEENS5_IJSI_SC_EEEEEEEvNS4_8identityENS4_23SM90_TMA_LOAD_MULTICASTES18_vS19_EENS_8epilogue10collective6detail29Sm90TmaWarpSpecializedAdapterINS1D_15DefaultEpilogueIaSK_SK_NS1C_6thread17LinearCombinationIaLi1EiiLNS1H_9ScaleType4KindE0ELNS_15FloatRoundStyleE2EaEENS1_15EpilogueDefaultEEEEEvvEEEEvNT_6ParamsE --------------------------
	.section	.nv.constant0._ZN7cutlass13device_kernelINS_4gemm6kernel13GemmUniversalIN4cute5tupleIJiiiiEEENS1_10collective13CollectiveMmaINS1_34MainloopSm90TmaGmmaWarpSpecializedILi4ENS5_IJNS4_1CILi2EEENSA_ILi1EEESC_EEENS1_35KernelTmaWarpSpecializedCooperativeEEENS5_IJNSA_ILi256EEENSA_ILi160EEENSA_ILi128EEEEEEaNS5_IJlSC_lEEEaSK_NS4_8TiledMMAINS4_8MMA_AtomIJNS4_4SM904GMMA26MMA_64x32x32_S32S8S8_SS_TNEEEENS4_6LayoutISD_NS5_IJSC_NSA_ILi0EEESS_EEEEENS5_IJNS4_10UnderscoreESV_SV_EEEEENS4_13SM90_TMA_LOADENS4_14ComposedLayoutINS4_7SwizzleILi3ELi4ELi3EEENS4_18smem_ptr_flag_bitsILi8EEENSR_INS5_IJNSA_ILi8EEESI_EEENS5_IJSI_SC_EEEEEEEvNS4_8identityENS4_23SM90_TMA_LOAD_MULTICASTES18_vS19_EENS_8epilogue10collective6detail29Sm90TmaWarpSpecializedAdapterINS1D_15DefaultEpilogueIaSK_SK_NS1C_6thread17LinearCombinationIaLi1EiiLNS1H_9ScaleType4KindE0ELNS_15FloatRoundStyleE2EaEENS1_15EpilogueDefaultEEEEEvvEEEEvNT_6ParamsE,"a",@progbits
	.sectionflags	@""
	.align	4
.nv.constant0._ZN7cutlass13device_kernelINS_4gemm6kernel13GemmUniversalIN4cute5tupleIJiiiiEEENS1_10collective13CollectiveMmaINS1_34MainloopSm90TmaGmmaWarpSpecializedILi4ENS5_IJNS4_1CILi2EEENSA_ILi1EEESC_EEENS1_35KernelTmaWarpSpecializedCooperativeEEENS5_IJNSA_ILi256EEENSA_ILi160EEENSA_ILi128EEEEEEaNS5_IJlSC_lEEEaSK_NS4_8TiledMMAINS4_8MMA_AtomIJNS4_4SM904GMMA26MMA_64x32x32_S32S8S8_SS_TNEEEENS4_6LayoutISD_NS5_IJSC_NSA_ILi0EEESS_EEEEENS5_IJNS4_10UnderscoreESV_SV_EEEEENS4_13SM90_TMA_LOADENS4_14ComposedLayoutINS4_7SwizzleILi3ELi4ELi3EEENS4_18smem_ptr_flag_bitsILi8EEENSR_INS5_IJNSA_ILi8EEESI_EEENS5_IJSI_SC_EEEEEEEvNS4_8identityENS4_23SM90_TMA_LOAD_MULTICASTES18_vS19_EENS_8epilogue10collective6detail29Sm90TmaWarpSpecializedAdapterINS1D_15DefaultEpilogueIaSK_SK_NS1C_6thread17LinearCombinationIaLi1EiiLNS1H_9ScaleType4KindE0ELNS_15FloatRoundStyleE2EaEENS1_15EpilogueDefaultEEEEEvvEEEEvNT_6ParamsE:
	.zero		1664


//--------------------- SYMBOLS --------------------------

	.type		.nv.reservedSmem.offset0,@object
	.size		.nv.reservedSmem.offset0,0x4
	.type		__assertfail,@function
